	.target	sm_90a

	.elftype	@"ET_EXEC"


//--------------------- .note.nv.tkinfo           --------------------------
	.section	.note.nv.tkinfo,"",@"SHT_NOTE"
	.sectionflags	@"SHF_NOTE_NV_TKINFO"
	.tkinfo
        /*0018*/ 	.word	0x00000002
        /*0030*/ 	.string	""
        /*0030*/ 	.string	"ptxas"
        /*0030*/ 	.string	"Cuda compilation tools, release 13.0, V13.0.88"
        /*0030*/ 	.string	"Build cuda_13.0.r13.0/compiler.36424714_0"
        /*0030*/ 	.string	"-arch sm_90a -m 64 "



//--------------------- .note.nv.cuinfo           --------------------------
	.section	.note.nv.cuinfo,"",@"SHT_NOTE"
	.sectionflags	@"SHF_NOTE_NV_CUINFO"
        /*0018*/ 	.short	0x0002
        /*001a*/ 	.short	0x005a
        /*001c*/ 	.short	0x0082
	.zero		2


//--------------------- .nv.info                  --------------------------
	.section	.nv.info,"",@"SHT_CUDA_INFO"
	.align	4


	//----- nvinfo : EIATTR_REGCOUNT
	.align		4
        /*0000*/ 	.byte	0x04, 0x2f
        /*0002*/ 	.short	(.L_15 - .L_14)
	.align		4
.L_14:
        /*0004*/ 	.word	index@(_ZN7cutlass13device_kernelINS_4fmha6kernel28FmhaKernelTmaWarpSpecializedINS1_10collective30FmhaMainloopTmaWarpSpecializedINS_10bfloat16_tEffN4cute5tupleIJNS7_1CILi128EEESA_NS9_ILi32EEEEEENS8_IJiNS9_ILi1EEENS8_IJiiEEEEEESF_SF_NS4_14ResidualFusionEJNS2_6OptionILNS2_3TagE0ENS9_ILb1EEEEENSH_ILSI_2ESJ_EEEEENS4_15FmhaFwdEpilogueIS6_fNS8_IJNS9_ILi64EEESB_SA_EEEEENS2_23PersistentTileSchedulerEJSK_SL_EEEEEvNT_6ParamsE)
        /*0008*/ 	.word	0x000000a8


	//----- nvinfo : EIATTR_FRAME_SIZE
	.align		4
.L_15:
        /*000c*/ 	.byte	0x04, 0x11
        /*000e*/ 	.short	(.L_17 - .L_16)
	.align		4
.L_16:
        /*0010*/ 	.word	index@($__internal_0_$__cuda_sm20_rcp_rn_f32_slowpath)
        /*0014*/ 	.word	0x00000000


	//----- nvinfo : EIATTR_FRAME_SIZE
	.align		4
.L_17:
        /*0018*/ 	.byte	0x04, 0x11
        /*001a*/ 	.short	(.L_19 - .L_18)
	.align		4
.L_18:
        /*001c*/ 	.word	index@(_ZN7cutlass13device_kernelINS_4fmha6kernel28FmhaKernelTmaWarpSpecializedINS1_10collective30FmhaMainloopTmaWarpSpecializedINS_10bfloat16_tEffN4cute5tupleIJNS7_1CILi128EEESA_NS9_ILi32EEEEEENS8_IJiNS9_ILi1EEENS8_IJiiEEEEEESF_SF_NS4_14ResidualFusionEJNS2_6OptionILNS2_3TagE0ENS9_ILb1EEEEENSH_ILSI_2ESJ_EEEEENS4_15FmhaFwdEpilogueIS6_fNS8_IJNS9_ILi64EEESB_SA_EEEEENS2_23PersistentTileSchedulerEJSK_SL_EEEEEvNT_6ParamsE)
        /*0020*/ 	.word	0x00000000


	//----- nvinfo : EIATTR_MIN_STACK_SIZE
	.align		4
.L_19:
        /*0024*/ 	.byte	0x04, 0x12
        /*0026*/ 	.short	(.L_21 - .L_20)
	.align		4
.L_20:
        /*0028*/ 	.word	index@(_ZN7cutlass13device_kernelINS_4fmha6kernel28FmhaKernelTmaWarpSpecializedINS1_10collective30FmhaMainloopTmaWarpSpecializedINS_10bfloat16_tEffN4cute5tupleIJNS7_1CILi128EEESA_NS9_ILi32EEEEEENS8_IJiNS9_ILi1EEENS8_IJiiEEEEEESF_SF_NS4_14ResidualFusionEJNS2_6OptionILNS2_3TagE0ENS9_ILb1EEEEENSH_ILSI_2ESJ_EEEEENS4_15FmhaFwdEpilogueIS6_fNS8_IJNS9_ILi64EEESB_SA_EEEEENS2_23PersistentTileSchedulerEJSK_SL_EEEEEvNT_6ParamsE)
        /*002c*/ 	.word	0x00000000
.L_21:


//--------------------- .nv.compat                --------------------------
	.section	.nv.compat,"",@"SHT_CUDA_COMPAT_INFO"
	.align	4
        /*0000*/ 	.byte	0x02, 0x09, 0x01, 0x00, 0x02, 0x02, 0x04, 0x00, 0x02, 0x05, 0x05, 0x00, 0x03, 0x07, 0x01, 0x01
        /*0010*/ 	.byte	0x02, 0x03, 0x01, 0x00, 0x02, 0x06, 0x01, 0x00, 0x04, 0x0b, 0x08, 0x00, 0x00, 0x00, 0x00, 0x00
        /*0020*/ 	.byte	0x00, 0x00, 0x00, 0x00


//--------------------- .nv.info._ZN7cutlass13device_kernelINS_4fmha6kernel28FmhaKernelTmaWarpSpecializedINS1_10collective30FmhaMainloopTmaWarpSpecializedINS_10bfloat16_tEffN4cute5tupleIJNS7_1CILi128EEESA_NS9_ILi32EEEEEENS8_IJiNS9_ILi1EEENS8_IJiiEEEEEESF_SF_NS4_14ResidualFusionEJNS2_6OptionILNS2_3TagE0ENS9_ILb1EEEEENSH_ILSI_2ESJ_EEEEENS4_15FmhaFwdEpilogueIS6_fNS8_IJNS9_ILi64EEESB_SA_EEEEENS2_23PersistentTileSchedulerEJSK_SL_EEEEEvNT_6ParamsE --------------------------
	.section	.nv.info._ZN7cutlass13device_kernelINS_4fmha6kernel28FmhaKernelTmaWarpSpecializedINS1_10collective30FmhaMainloopTmaWarpSpecializedINS_10bfloat16_tEffN4cute5tupleIJNS7_1CILi128EEESA_NS9_ILi32EEEEEENS8_IJiNS9_ILi1EEENS8_IJiiEEEEEESF_SF_NS4_14ResidualFusionEJNS2_6OptionILNS2_3TagE0ENS9_ILb1EEEEENSH_ILSI_2ESJ_EEEEENS4_15FmhaFwdEpilogueIS6_fNS8_IJNS9_ILi64EEESB_SA_EEEEENS2_23PersistentTileSchedulerEJSK_SL_EEEEEvNT_6ParamsE,"",@"SHT_CUDA_INFO"
	.sectionflags	@""
	.align	4


	//----- nvinfo : EIATTR_CUDA_API_VERSION
	.align		4
        /*0000*/ 	.byte	0x04, 0x37
        /*0002*/ 	.short	(.L_23 - .L_22)
.L_22:
        /*0004*/ 	.word	0x00000082


	//----- nvinfo : EIATTR_KPARAM_INFO
	.align		4
.L_23:
        /*0008*/ 	.byte	0x04, 0x17
        /*000a*/ 	.short	(.L_25 - .L_24)
.L_24:
        /*000c*/ 	.word	0x00000000
        /*0010*/ 	.short	0x0000
        /*0012*/ 	.short	0x0070
        /*0014*/ 	.byte	0x00, 0xf0, 0x01, 0x20


	//----- nvinfo : EIATTR_SPARSE_MMA_MASK
	.align		4
.L_25:
        /*0018*/ 	.byte	0x03, 0x50
        /*001a*/ 	.short	0x0000


	//----- nvinfo : EIATTR_MAXREG_COUNT
	.align		4
        /*001c*/ 	.byte	0x03, 0x1b
        /*001e*/ 	.short	0x00a8


	//----- nvinfo : EIATTR_NUM_BARRIERS
	.align		4
        /*0020*/ 	.byte	0x02, 0x4c
        /*0022*/ 	.byte	0x02
	.zero		1


	//----- nvinfo : EIATTR_EXTERNS
	.align		4
        /*0024*/ 	.byte	0x04, 0x0f
        /*0026*/ 	.short	(.L_27 - .L_26)


	//   ....[0]....
	.align		4
.L_26:
        /*0028*/ 	.word	index@(__assertfail)


	//----- nvinfo : EIATTR_MERCURY_ISA_VERSION
	.align		4
.L_27:
        /*002c*/ 	.byte	0x03, 0x5f
        /*002e*/ 	.short	0x0101


	//----- nvinfo : EIATTR_INT_WARP_WIDE_INSTR_OFFSETS
	.align		4
        /*0030*/ 	.byte	0x04, 0x31
        /*0032*/ 	.short	(.L_29 - .L_28)


	//   ....[0]....
.L_28:
        /*0034*/ 	.word	0x00000760


	//   ....[1]....
        /*0038*/ 	.word	0x00000770


	//   ....[2]....
        /*003c*/ 	.word	0x00000780


	//   ....[3]....
        /*0040*/ 	.word	0x00000790


	//   ....[4]....
        /*0044*/ 	.word	0x00000800


	//   ....[5]....
        /*0048*/ 	.word	0x00000980


	//   ....[6]....
        /*004c*/ 	.word	0x00000a30


	//----- nvinfo : EIATTR_COOP_GROUP_MASK_REGIDS
	.align		4
.L_29:
        /*0050*/ 	.byte	0x04, 0x29
        /*0052*/ 	.short	(.L_31 - .L_30)


	//   ....[0]....
.L_30:
        /*0054*/ 	.word	0xffffffff


	//   ....[1]....
        /*0058*/ 	.word	0xffffffff


	//   ....[2]....
        /*005c*/ 	.word	0xffffffff


	//   ....[3]....
        /*0060*/ 	.word	0xffffffff


	//   ....[4]....
        /*0064*/ 	.word	0xffffffff


	//   ....[5]....
        /*0068*/ 	.word	0xffffffff


	//   ....[6]....
        /*006c*/ 	.word	0xffffffff


	//   ....[7]....
        /*0070*/ 	.word	0xffffffff


	//   ....[8]....
        /*0074*/ 	.word	0xffffffff


	//   ....[9]....
        /*0078*/ 	.word	0xffffffff


	//   ....[10]....
        /*007c*/ 	.word	0xffffffff


	//   ....[11]....
        /*0080*/ 	.word	0xffffffff


	//   ....[12]....
        /*0084*/ 	.word	0xffffffff


	//   ....[13]....
        /*0088*/ 	.word	0xffffffff


	//   ....[14]....
        /*008c*/ 	.word	0xffffffff


	//   ....[15]....
        /*0090*/ 	.word	0xffffffff


	//   ....[16]....
        /*0094*/ 	.word	0xffffffff


	//   ....[17]....
        /*0098*/ 	.word	0xffffffff


	//   ....[18]....
        /*009c*/ 	.word	0xffffffff


	//   ....[19]....
        /*00a0*/ 	.word	0xffffffff


	//   ....[20]....
        /*00a4*/ 	.word	0xffffffff


	//   ....[21]....
        /*00a8*/ 	.word	0xffffffff


	//----- nvinfo : EIATTR_COOP_GROUP_INSTR_OFFSETS
	.align		4
.L_31:
        /*00ac*/ 	.byte	0x04, 0x28
        /*00ae*/ 	.short	(.L_33 - .L_32)


	//   ....[0]....
.L_32:
        /*00b0*/ 	.word	0x00000070


	//   ....[1]....
        /*00b4*/ 	.word	0x000000a0


	//   ....[2]....
        /*00b8*/ 	.word	0x000001d0


	//   ....[3]....
        /*00bc*/ 	.word	0x000003e0


	//   ....[4]....
        /*00c0*/ 	.word	0x000005a0


	//   ....[5]....
        /*00c4*/ 	.word	0x00000700


	//   ....[6]....
        /*00c8*/ 	.word	0x00001f90


	//   ....[7]....
        /*00cc*/ 	.word	0x00002040


	//   ....[8]....
        /*00d0*/ 	.word	0x00002890


	//   ....[9]....
        /*00d4*/ 	.word	0x000029c0


	//   ....[10]....
        /*00d8*/ 	.word	0x000045b0


	//   ....[11]....
        /*00dc*/ 	.word	0x000045e0


	//   ....[12]....
        /*00e0*/ 	.word	0x00004f00


	//   ....[13]....
        /*00e4*/ 	.word	0x00005050


	//   ....[14]....
        /*00e8*/ 	.word	0x000074b0


	//   ....[15]....
        /*00ec*/ 	.word	0x000075b0


	//   ....[16]....
        /*00f0*/ 	.word	0x00007f50


	//   ....[17]....
        /*00f4*/ 	.word	0x00008060


	//   ....[18]....
        /*00f8*/ 	.word	0x00009ab0


	//   ....[19]....
        /*00fc*/ 	.word	0x00009af0


	//   ....[20]....
        /*0100*/ 	.word	0x00009b40


	//   ....[21]....
        /*0104*/ 	.word	0x00009b50


	//----- nvinfo : EIATTR_REG_RECONFIG
	.align		4
.L_33:
        /*0108*/ 	.byte	0x01, 0x54
	.zero		2


	//----- nvinfo : EIATTR_SYSCALL_OFFSETS
	.align		4
        /*010c*/ 	.byte	0x04, 0x46
        /*010e*/ 	.short	(.L_35 - .L_34)


	//   ....[0]....
.L_34:
        /*0110*/ 	.word	0x0000a420


	//   ....[1]....
        /*0114*/ 	.word	0x0000a560


	//----- nvinfo : EIATTR_MBARRIER_INSTR_OFFSETS
	.align		4
.L_35:
        /*0118*/ 	.byte	0x04, 0x39
        /*011a*/ 	.short	(.L_37 - .L_36)


	//   ....[0]....
.L_36:
        /*011c*/ 	.word	0x00000390
        /*0120*/ 	.word	0x000000ff
        /*0124*/ 	.word	0x0000e450
        /*0128*/ 	.short	0x0100
        /*012a*/ 	.byte	0x08
	.zero		1


	//   ....[1]....
        /*012c*/ 	.word	0x000003a0
        /*0130*/ 	.word	0x000000ff
        /*0134*/ 	.word	0x0000e460
        /*0138*/ 	.short	0x0100
        /*013a*/ 	.byte	0x08
	.zero		1


	//   ....[2]....
        /*013c*/ 	.word	0x000003b0
        /*0140*/ 	.word	0x000000ff
        /*0144*/ 	.word	0x0000e458
        /*0148*/ 	.short	0x0100
        /*014a*/ 	.byte	0x08
	.zero		1


	//   ....[3]....
        /*014c*/ 	.word	0x000003c0
        /*0150*/ 	.word	0x000000ff
        /*0154*/ 	.word	0x0000e468
        /*0158*/ 	.short	0x0100
        /*015a*/ 	.byte	0x08
	.zero		1


	//   ....[4]....
        /*015c*/ 	.word	0x000004f0
        /*0160*/ 	.word	0x000000ff
        /*0164*/ 	.word	0x0000e400
        /*0168*/ 	.short	0x0100
        /*016a*/ 	.byte	0x08
	.zero		1


	//   ....[5]....
        /*016c*/ 	.word	0x00000500
        /*0170*/ 	.word	0x000000ff
        /*0174*/ 	.word	0x0000e428
        /*0178*/ 	.short	0x0100
        /*017a*/ 	.byte	0x08
	.zero		1


	//   ....[6]....
        /*017c*/ 	.word	0x00000510
        /*0180*/ 	.word	0x000000ff
        /*0184*/ 	.word	0x0000e408
        /*0188*/ 	.short	0x0100
        /*018a*/ 	.byte	0x08
	.zero		1


	//   ....[7]....
        /*018c*/ 	.word	0x00000520
        /*0190*/ 	.word	0x000000ff
        /*0194*/ 	.word	0x0000e430
        /*0198*/ 	.short	0x0100
        /*019a*/ 	.byte	0x08
	.zero		1


	//   ....[8]....
        /*019c*/ 	.word	0x00000530
        /*01a0*/ 	.word	0x000000ff
        /*01a4*/ 	.word	0x0000e410
        /*01a8*/ 	.short	0x0100
        /*01aa*/ 	.byte	0x08
	.zero		1


	//   ....[9]....
        /*01ac*/ 	.word	0x00000540
        /*01b0*/ 	.word	0x000000ff
        /*01b4*/ 	.word	0x0000e438
        /*01b8*/ 	.short	0x0100
        /*01ba*/ 	.byte	0x08
	.zero		1


	//   ....[10]....
        /*01bc*/ 	.word	0x00000550
        /*01c0*/ 	.word	0x000000ff
        /*01c4*/ 	.word	0x0000e418
        /*01c8*/ 	.short	0x0100
        /*01ca*/ 	.byte	0x08
	.zero		1


	//   ....[11]....
        /*01cc*/ 	.word	0x00000560
        /*01d0*/ 	.word	0x000000ff
        /*01d4*/ 	.word	0x0000e440
        /*01d8*/ 	.short	0x0100
        /*01da*/ 	.byte	0x08
	.zero		1


	//   ....[12]....
        /*01dc*/ 	.word	0x00000570
        /*01e0*/ 	.word	0x000000ff
        /*01e4*/ 	.word	0x0000e420
        /*01e8*/ 	.short	0x0100
        /*01ea*/ 	.byte	0x08
	.zero		1


	//   ....[13]....
        /*01ec*/ 	.word	0x00000580
        /*01f0*/ 	.word	0x000000ff
        /*01f4*/ 	.word	0x0000e448
        /*01f8*/ 	.short	0x0100
        /*01fa*/ 	.byte	0x08
	.zero		1


	//   ....[14]....
        /*01fc*/ 	.word	0x000006b0
        /*0200*/ 	.word	0x000000ff
        /*0204*/ 	.word	0x0000e470
        /*0208*/ 	.short	0x0100
        /*020a*/ 	.byte	0x08
	.zero		1


	//   ....[15]....
        /*020c*/ 	.word	0x000006c0
        /*0210*/ 	.word	0x000000ff
        /*0214*/ 	.word	0x0000e480
        /*0218*/ 	.short	0x0100
        /*021a*/ 	.byte	0x08
	.zero		1


	//   ....[16]....
        /*021c*/ 	.word	0x000006d0
        /*0220*/ 	.word	0x000000ff
        /*0224*/ 	.word	0x0000e478
        /*0228*/ 	.short	0x0100
        /*022a*/ 	.byte	0x08
	.zero		1


	//   ....[17]....
        /*022c*/ 	.word	0x000006e0
        /*0230*/ 	.word	0x000000ff
        /*0234*/ 	.word	0x0000e488
        /*0238*/ 	.short	0x0100
        /*023a*/ 	.byte	0x08
	.zero		1


	//   ....[18]....
        /*023c*/ 	.word	0x00000820
        /*0240*/ 	.word	0x000000ff
        /*0244*/ 	.word	0x0000e490
        /*0248*/ 	.short	0x0100
        /*024a*/ 	.byte	0x06
	.zero		1


	//   ....[19]....
        /*024c*/ 	.word	0x00000830
        /*0250*/ 	.word	0x000000ff
        /*0254*/ 	.word	0x0000e498
        /*0258*/ 	.short	0x0100
        /*025a*/ 	.byte	0x06
	.zero		1


	//   ....[20]....
        /*025c*/ 	.word	0x00000840
        /*0260*/ 	.word	0x000000ff
        /*0264*/ 	.word	0x0000e4a0
        /*0268*/ 	.short	0x0100
        /*026a*/ 	.byte	0x06
	.zero		1


	//   ....[21]....
        /*026c*/ 	.word	0x00000850
        /*0270*/ 	.word	0x000000ff
        /*0274*/ 	.word	0x0000e4a8
        /*0278*/ 	.short	0x0100
        /*027a*/ 	.byte	0x06
	.zero		1


	//   ....[22]....
        /*027c*/ 	.word	0x00000950
        /*0280*/ 	.word	0x000000ff
        /*0284*/ 	.word	0x0000e4c0
        /*0288*/ 	.short	0x0100
        /*028a*/ 	.byte	0x08
	.zero		1


	//   ....[23]....
        /*028c*/ 	.word	0x00000960
        /*0290*/ 	.word	0x000000ff
        /*0294*/ 	.word	0x0000e4c8
        /*0298*/ 	.short	0x0100
        /*029a*/ 	.byte	0x08
	.zero		1


	//   ....[24]....
        /*029c*/ 	.word	0x00000a60
        /*02a0*/ 	.word	0x000000ff
        /*02a4*/ 	.word	0x0000e4b0
        /*02a8*/ 	.short	0x0100
        /*02aa*/ 	.byte	0x06
	.zero		1


	//   ....[25]....
        /*02ac*/ 	.word	0x00001390
        /*02b0*/ 	.word	0x000000ff
        /*02b4*/ 	.word	0x0000e450
        /*02b8*/ 	.short	0x010a
        /*02ba*/ 	.byte	0x04
	.zero		1


	//   ....[26]....
        /*02bc*/ 	.word	0x00001440
        /*02c0*/ 	.word	0x000000ff
        /*02c4*/ 	.word	0x0000e400
        /*02c8*/ 	.short	0x010a
        /*02ca*/ 	.byte	0x10
	.zero		1


	//   ....[27]....
        /*02cc*/ 	.word	0x00001460
        /*02d0*/ 	.word	0x000000ff
        /*02d4*/ 	.word	0xfffffff8
        /*02d8*/ 	.short	0x010a
        /*02da*/ 	.byte	0x04
	.zero		1


	//   ....[28]....
        /*02dc*/ 	.word	0x00003b40
        /*02e0*/ 	.word	0x00000000
        /*02e4*/ 	.word	0x00000000
        /*02e8*/ 	.short	0x0101
        /*02ea*/ 	.byte	0x11
	.zero		1


	//   ....[29]....
        /*02ec*/ 	.word	0x00003d90
        /*02f0*/ 	.word	0x000000ff
        /*02f4*/ 	.word	0x0000e400
        /*02f8*/ 	.short	0x010a
        /*02fa*/ 	.byte	0x0a
	.zero		1


	//   ....[30]....
        /*02fc*/ 	.word	0x000040b0
        /*0300*/ 	.word	0x000000ff
        /*0304*/ 	.word	0x00000000
        /*0308*/ 	.short	0x0101
        /*030a*/ 	.byte	0x10
	.zero		1


	//   ....[31]....
        /*030c*/ 	.word	0x00004230
        /*0310*/ 	.word	0x000000ff
        /*0314*/ 	.word	0x0000e400
        /*0318*/ 	.short	0x010a
        /*031a*/ 	.byte	0x0a
	.zero		1


	//   ....[32]....
        /*031c*/ 	.word	0x000061b0
        /*0320*/ 	.word	0x000000ff
        /*0324*/ 	.word	0x0000e400
        /*0328*/ 	.short	0x010a
        /*032a*/ 	.byte	0x0a
	.zero		1


	//   ....[33]....
        /*032c*/ 	.word	0x00006450
        /*0330*/ 	.word	0x000000ff
        /*0334*/ 	.word	0x0000e400
        /*0338*/ 	.short	0x010a
        /*033a*/ 	.byte	0x0a
	.zero		1


	//   ....[34]....
        /*033c*/ 	.word	0x00006760
        /*0340*/ 	.word	0x000000ff
        /*0344*/ 	.word	0x00000000
        /*0348*/ 	.short	0x0101
        /*034a*/ 	.byte	0x0a
	.zero		1


	//   ....[35]....
        /*034c*/ 	.word	0x00006810
        /*0350*/ 	.word	0x000000ff
        /*0354*/ 	.word	0x00000000
        /*0358*/ 	.short	0x0101
        /*035a*/ 	.byte	0x07
	.zero		1


	//   ....[36]....
        /*035c*/ 	.word	0x000069c0
        /*0360*/ 	.word	0x000000ff
        /*0364*/ 	.word	0x0000e400
        /*0368*/ 	.short	0x010a
        /*036a*/ 	.byte	0x0a
	.zero		1


	//   ....[37]....
        /*036c*/ 	.word	0x000091e0
        /*0370*/ 	.word	0x000000ff
        /*0374*/ 	.word	0x0000e400
        /*0378*/ 	.short	0x010a
        /*037a*/ 	.byte	0x0a
	.zero		1


	//   ....[38]....
        /*037c*/ 	.word	0x00009490
        /*0380*/ 	.word	0x000000ff
        /*0384*/ 	.word	0x0000e400
        /*0388*/ 	.short	0x010a
        /*038a*/ 	.byte	0x0a
	.zero		1


	//   ....[39]....
        /*038c*/ 	.word	0x000097a0
        /*0390*/ 	.word	0x000000ff
        /*0394*/ 	.word	0x00000000
        /*0398*/ 	.short	0x0101
        /*039a*/ 	.byte	0x0a
	.zero		1


	//   ....[40]....
        /*039c*/ 	.word	0x00009850
        /*03a0*/ 	.word	0x000000ff
        /*03a4*/ 	.word	0x00000000
        /*03a8*/ 	.short	0x0101
        /*03aa*/ 	.byte	0x07
	.zero		1


	//   ....[41]....
        /*03ac*/ 	.word	0x00009a00
        /*03b0*/ 	.word	0x000000ff
        /*03b4*/ 	.word	0x00000000
        /*03b8*/ 	.short	0x0101
        /*03ba*/ 	.byte	0x05
	.zero		1


	//   ....[42]....
        /*03bc*/ 	.word	0x00009a80
        /*03c0*/ 	.word	0x000000ff
        /*03c4*/ 	.word	0x00000000
        /*03c8*/ 	.short	0x0101
        /*03ca*/ 	.byte	0x07
	.zero		1


	//   ....[43]....
        /*03cc*/ 	.word	0x00009f80
        /*03d0*/ 	.word	0x000000ff
        /*03d4*/ 	.word	0x00000008
        /*03d8*/ 	.short	0x010a
        /*03da*/ 	.byte	0x04
	.zero		1


	//   ....[44]....
        /*03dc*/ 	.word	0x0000a9a0
        /*03e0*/ 	.word	0x00000000
        /*03e4*/ 	.word	0x0000e490
        /*03e8*/ 	.short	0x0101
        /*03ea*/ 	.byte	0x30
	.zero		1


	//   ....[45]....
        /*03ec*/ 	.word	0x0000ad60
        /*03f0*/ 	.word	0x00000007
        /*03f4*/ 	.word	0x0000e460
        /*03f8*/ 	.short	0x010a
        /*03fa*/ 	.byte	0x3f
	.zero		1


	//   ....[46]....
        /*03fc*/ 	.word	0x0000afd0
        /*0400*/ 	.word	0x00000007
        /*0404*/ 	.word	0x0000e4b0
        /*0408*/ 	.short	0x0101
        /*040a*/ 	.byte	0x3f
	.zero		1


	//   ....[47]....
        /*040c*/ 	.word	0x0000afe0
        /*0410*/ 	.word	0x00000007
        /*0414*/ 	.word	0x0000e4b0
        /*0418*/ 	.short	0x010a
        /*041a*/ 	.byte	0x3f
	.zero		1


	//   ....[48]....
        /*041c*/ 	.word	0x0000b080
        /*0420*/ 	.word	0x00000004
        /*0424*/ 	.word	0x0000e460
        /*0428*/ 	.short	0x010a
        /*042a*/ 	.byte	0x3f
	.zero		1


	//   ....[49]....
        /*042c*/ 	.word	0x0000b5f0
        /*0430*/ 	.word	0x00000008
        /*0434*/ 	.word	0x0000e428
        /*0438*/ 	.short	0x010a
        /*043a*/ 	.byte	0x3f
	.zero		1


	//   ....[50]....
        /*043c*/ 	.word	0x0000b860
        /*0440*/ 	.word	0x00000004
        /*0444*/ 	.word	0x0000e4b0
        /*0448*/ 	.short	0x0101
        /*044a*/ 	.byte	0x3f
	.zero		1


	//   ....[51]....
        /*044c*/ 	.word	0x0000b870
        /*0450*/ 	.word	0x00000004
        /*0454*/ 	.word	0x0000e4b0
        /*0458*/ 	.short	0x010a
        /*045a*/ 	.byte	0x3f
	.zero		1


	//   ....[52]....
        /*045c*/ 	.word	0x0000b920
        /*0460*/ 	.word	0x00000007
        /*0464*/ 	.word	0x0000e428
        /*0468*/ 	.short	0x010a
        /*046a*/ 	.byte	0x3f
	.zero		1


	//   ....[53]....
        /*046c*/ 	.word	0x0000bc20
        /*0470*/ 	.word	0x00000007
        /*0474*/ 	.word	0x0000e428
        /*0478*/ 	.short	0x010a
        /*047a*/ 	.byte	0x3f
	.zero		1


	//   ....[54]....
        /*047c*/ 	.word	0x0000beb0
        /*0480*/ 	.word	0x00000007
        /*0484*/ 	.word	0x0000e428
        /*0488*/ 	.short	0x010a
        /*048a*/ 	.byte	0x3f
	.zero		1


	//   ....[55]....
        /*048c*/ 	.word	0x0000c190
        /*0490*/ 	.word	0x00000003
        /*0494*/ 	.word	0x0000e450
        /*0498*/ 	.short	0x010a
        /*049a*/ 	.byte	0x3f
	.zero		1


	//   ....[56]....
        /*049c*/ 	.word	0x0000c1f0
        /*04a0*/ 	.word	0x00000005
        /*04a4*/ 	.word	0x0000e400
        /*04a8*/ 	.short	0x010a
        /*04aa*/ 	.byte	0x3f
	.zero		1


	//   ....[57]....
        /*04ac*/ 	.word	0x0000c250
        /*04b0*/ 	.word	0x00000000
        /*04b4*/ 	.word	0xfffffff8
        /*04b8*/ 	.short	0x010a
        /*04ba*/ 	.byte	0x3f
	.zero		1


	//   ....[58]....
        /*04bc*/ 	.word	0x0000c2b0
        /*04c0*/ 	.word	0x00000009
        /*04c4*/ 	.word	0x0000e400
        /*04c8*/ 	.short	0x010a
        /*04ca*/ 	.byte	0x3f
	.zero		1


	//   ....[59]....
        /*04cc*/ 	.word	0x0000c310
        /*04d0*/ 	.word	0x00000006
        /*04d4*/ 	.word	0x0000e400
        /*04d8*/ 	.short	0x010a
        /*04da*/ 	.byte	0x3f
	.zero		1


	//   ....[60]....
        /*04dc*/ 	.word	0x0000c370
        /*04e0*/ 	.word	0x00000008
        /*04e4*/ 	.word	0x0000e400
        /*04e8*/ 	.short	0x010a
        /*04ea*/ 	.byte	0x3f
	.zero		1


	//   ....[61]....
        /*04ec*/ 	.word	0x0000c3d0
        /*04f0*/ 	.word	0x00000006
        /*04f4*/ 	.word	0x0000e400
        /*04f8*/ 	.short	0x010a
        /*04fa*/ 	.byte	0x3f
	.zero		1


	//   ....[62]....
        /*04fc*/ 	.word	0x0000c430
        /*0500*/ 	.word	0x00000009
        /*0504*/ 	.word	0x0000e400
        /*0508*/ 	.short	0x010a
        /*050a*/ 	.byte	0x3f
	.zero		1


	//   ....[63]....
        /*050c*/ 	.word	0x0000c490
        /*0510*/ 	.word	0x00000003
        /*0514*/ 	.word	0x00000008
        /*0518*/ 	.short	0x010a
        /*051a*/ 	.byte	0x3f
	.zero		1


	//   ....[64]....
        /*051c*/ 	.word	0x0000c560
        /*0520*/ 	.word	0x00000007
        /*0524*/ 	.word	0x0000e460
        /*0528*/ 	.short	0x010a
        /*052a*/ 	.byte	0x3f
	.zero		1


	//   ....[65]....
        /*052c*/ 	.word	0x0000c5b0
        /*0530*/ 	.word	0x00000007
        /*0534*/ 	.word	0x0000e4b0
        /*0538*/ 	.short	0x010a
        /*053a*/ 	.byte	0x3f
	.zero		1


	//   ....[66]....
        /*053c*/ 	.word	0x0000c600
        /*0540*/ 	.word	0x00000004
        /*0544*/ 	.word	0x0000e460
        /*0548*/ 	.short	0x010a
        /*054a*/ 	.byte	0x3f
	.zero		1


	//   ....[67]....
        /*054c*/ 	.word	0x0000c6d0
        /*0550*/ 	.word	0x00000008
        /*0554*/ 	.word	0x0000e428
        /*0558*/ 	.short	0x010a
        /*055a*/ 	.byte	0x3f
	.zero		1


	//   ....[68]....
        /*055c*/ 	.word	0x0000c720
        /*0560*/ 	.word	0x00000004
        /*0564*/ 	.word	0x0000e4b0
        /*0568*/ 	.short	0x010a
        /*056a*/ 	.byte	0x3f
	.zero		1


	//   ....[69]....
        /*056c*/ 	.word	0x0000c770
        /*0570*/ 	.word	0x00000007
        /*0574*/ 	.word	0x0000e428
        /*0578*/ 	.short	0x010a
        /*057a*/ 	.byte	0x3f
	.zero		1


	//   ....[70]....
        /*057c*/ 	.word	0x0000c7c0
        /*0580*/ 	.word	0x00000007
        /*0584*/ 	.word	0x0000e428
        /*0588*/ 	.short	0x010a
        /*058a*/ 	.byte	0x3f
	.zero		1


	//   ....[71]....
        /*058c*/ 	.word	0x0000c810
        /*0590*/ 	.word	0x00000007
        /*0594*/ 	.word	0x0000e428
        /*0598*/ 	.short	0x010a
        /*059a*/ 	.byte	0x3f
	.zero		1


	//----- nvinfo : EIATTR_NUM_MBARRIERS
	.align		4
.L_37:
        /*059c*/ 	.byte	0x03, 0x38
        /*059e*/ 	.short	0x0019


	//----- nvinfo : EIATTR_EXIT_INSTR_OFFSETS
	.align		4
        /*05a0*/ 	.byte	0x04, 0x1c
        /*05a2*/ 	.short	(.L_39 - .L_38)


	//   ....[0]....
.L_38:
        /*05a4*/ 	.word	0x00000ac0


	//   ....[1]....
        /*05a8*/ 	.word	0x00000b30


	//   ....[2]....
        /*05ac*/ 	.word	0x0000a9d0


	//   ....[3]....
        /*05b0*/ 	.word	0x0000aa30


	//   ....[4]....
        /*05b4*/ 	.word	0x0000aa60


	//   ....[5]....
        /*05b8*/ 	.word	0x0000b2f0


	//   ....[6]....
        /*05bc*/ 	.word	0x0000b320


	//   ....[7]....
        /*05c0*/ 	.word	0x0000c170


	//----- nvinfo : EIATTR_MAX_THREADS
	.align		4
.L_39:
        /*05c4*/ 	.byte	0x04, 0x05
        /*05c6*/ 	.short	(.L_41 - .L_40)
.L_40:
        /*05c8*/ 	.word	0x00000180
        /*05cc*/ 	.word	0x00000001
        /*05d0*/ 	.word	0x00000001


	//----- nvinfo : EIATTR_CRS_STACK_SIZE
	.align		4
.L_41:
        /*05d4*/ 	.byte	0x04, 0x1e
        /*05d6*/ 	.short	(.L_43 - .L_42)
.L_42:
        /*05d8*/ 	.word	0x00000000


	//----- nvinfo : EIATTR_CBANK_PARAM_SIZE
	.align		4
.L_43:
        /*05dc*/ 	.byte	0x03, 0x19
        /*05de*/ 	.short	0x0870


	//----- nvinfo : EIATTR_PARAM_CBANK
	.align		4
        /*05e0*/ 	.byte	0x04, 0x0a
        /*05e2*/ 	.short	(.L_45 - .L_44)
	.align		4
.L_44:
        /*05e4*/ 	.word	index@(.nv.constant0._ZN7cutlass13device_kernelINS_4fmha6kernel28FmhaKernelTmaWarpSpecializedINS1_10collective30FmhaMainloopTmaWarpSpecializedINS_10bfloat16_tEffN4cute5tupleIJNS7_1CILi128EEESA_NS9_ILi32EEEEEENS8_IJiNS9_ILi1EEENS8_IJiiEEEEEESF_SF_NS4_14ResidualFusionEJNS2_6OptionILNS2_3TagE0ENS9_ILb1EEEEENSH_ILSI_2ESJ_EEEEENS4_15FmhaFwdEpilogueIS6_fNS8_IJNS9_ILi64EEESB_SA_EEEEENS2_23PersistentTileSchedulerEJSK_SL_EEEEEvNT_6ParamsE)
        /*05e8*/ 	.short	0x0210
        /*05ea*/ 	.short	0x0870


	//----- nvinfo : EIATTR_SW_WAR
	.align		4
.L_45:
        /*05ec*/ 	.byte	0x04, 0x36
        /*05ee*/ 	.short	(.L_47 - .L_46)
.L_46:
        /*05f0*/ 	.word	0x00000008
.L_47:


//--------------------- .nv.callgraph             --------------------------
	.section	.nv.callgraph,"",@"SHT_CUDA_CALLGRAPH"
	.align	4
	.sectionentsize	8
	.align		4
        /*0000*/ 	.word	0x00000000
	.align		4
        /*0004*/ 	.word	0xffffffff
	.align		4
        /*0008*/ 	.word	index@(_ZN7cutlass13device_kernelINS_4fmha6kernel28FmhaKernelTmaWarpSpecializedINS1_10collective30FmhaMainloopTmaWarpSpecializedINS_10bfloat16_tEffN4cute5tupleIJNS7_1CILi128EEESA_NS9_ILi32EEEEEENS8_IJiNS9_ILi1EEENS8_IJiiEEEEEESF_SF_NS4_14ResidualFusionEJNS2_6OptionILNS2_3TagE0ENS9_ILb1EEEEENSH_ILSI_2ESJ_EEEEENS4_15FmhaFwdEpilogueIS6_fNS8_IJNS9_ILi64EEESB_SA_EEEEENS2_23PersistentTileSchedulerEJSK_SL_EEEEEvNT_6ParamsE)
	.align		4
        /*000c*/ 	.word	index@(__assertfail)
	.align		4
        /*0010*/ 	.word	0x00000000
	.align		4
        /*0014*/ 	.word	0xfffffffe
	.align		4
        /*0018*/ 	.word	0x00000000
	.align		4
        /*001c*/ 	.word	0xfffffffd
	.align		4
        /*0020*/ 	.word	0x00000000
	.align		4
        /*0024*/ 	.word	0xfffffffc


//--------------------- .nv.constant4             --------------------------
	.section	.nv.constant4,"a",@progbits
	.align	8
	.align		8
.nv.constant4:
        /*0000*/ 	.dword	__assertfail
	.align		8
        /*0008*/ 	.dword	__unnamed_1
	.align		8
        /*0010*/ 	.dword	_ZN39_INTERNAL_e435b7ec_4_k_cu_3a50e3c2_34904cuda3std3__45__cpo5beginE
	.align		8
        /*0018*/ 	.dword	_ZN39_INTERNAL_e435b7ec_4_k_cu_3a50e3c2_34904cuda3std3__45__cpo3endE
	.align		8
        /*0020*/ 	.dword	_ZN39_INTERNAL_e435b7ec_4_k_cu_3a50e3c2_34904cuda3std3__45__cpo6cbeginE
	.align		8
        /*0028*/ 	.dword	_ZN39_INTERNAL_e435b7ec_4_k_cu_3a50e3c2_34904cuda3std3__45__cpo4cendE
	.align		8
        /*0030*/ 	.dword	_ZN39_INTERNAL_e435b7ec_4_k_cu_3a50e3c2_34904cuda3std3__441_GLOBAL__N__e435b7ec_4_k_cu_3a50e3c2_34906ignoreE
	.align		8
        /*0038*/ 	.dword	_ZN39_INTERNAL_e435b7ec_4_k_cu_3a50e3c2_34904cuda3std3__419piecewise_constructE
	.align		8
        /*0040*/ 	.dword	_ZN39_INTERNAL_e435b7ec_4_k_cu_3a50e3c2_34904cuda3std3__48in_placeE
	.align		8
        /*0048*/ 	.dword	_ZN39_INTERNAL_e435b7ec_4_k_cu_3a50e3c2_34904cuda3std6ranges3__45__cpo4swapE
	.align		8
        /*0050*/ 	.dword	_ZN39_INTERNAL_e435b7ec_4_k_cu_3a50e3c2_34904cuda3std6ranges3__45__cpo9iter_moveE
	.align		8
        /*0058*/ 	.dword	_ZN39_INTERNAL_e435b7ec_4_k_cu_3a50e3c2_34904cute7productE
	.align		8
        /*0060*/ 	.dword	_ZN39_INTERNAL_e435b7ec_4_k_cu_3a50e3c2_34904cute1_E
	.align		8
        /*0068*/ 	.dword	$str$24
	.align		8
        /*0070*/ 	.dword	$str$25


//--------------------- .text._ZN7cutlass13device_kernelINS_4fmha6kernel28FmhaKernelTmaWarpSpecializedINS1_10collective30FmhaMainloopTmaWarpSpecializedINS_10bfloat16_tEffN4cute5tupleIJNS7_1CILi128EEESA_NS9_ILi32EEEEEENS8_IJiNS9_ILi1EEENS8_IJiiEEEEEESF_SF_NS4_14ResidualFusionEJNS2_6OptionILNS2_3TagE0ENS9_ILb1EEEEENSH_ILSI_2ESJ_EEEEENS4_15FmhaFwdEpilogueIS6_fNS8_IJNS9_ILi64EEESB_SA_EEEEENS2_23PersistentTileSchedulerEJSK_SL_EEEEEvNT_6ParamsE --------------------------
	.section	.text._ZN7cutlass13device_kernelINS_4fmha6kernel28FmhaKernelTmaWarpSpecializedINS1_10collective30FmhaMainloopTmaWarpSpecializedINS_10bfloat16_tEffN4cute5tupleIJNS7_1CILi128EEESA_NS9_ILi32EEEEEENS8_IJiNS9_ILi1EEENS8_IJiiEEEEEESF_SF_NS4_14ResidualFusionEJNS2_6OptionILNS2_3TagE0ENS9_ILb1EEEEENSH_ILSI_2ESJ_EEEEENS4_15FmhaFwdEpilogueIS6_fNS8_IJNS9_ILi64EEESB_SA_EEEEENS2_23PersistentTileSchedulerEJSK_SL_EEEEEvNT_6ParamsE,"ax",@progbits
	.align	128
.text._ZN7cutlass13device_kernelINS_4fmha6kernel28FmhaKernelTmaWarpSpecializedINS1_10collective30FmhaMainloopTmaWarpSpecializedINS_10bfloat16_tEffN4cute5tupleIJNS7_1CILi128EEESA_NS9_ILi32EEEEEENS8_IJiNS9_ILi1EEENS8_IJiiEEEEEESF_SF_NS4_14ResidualFusionEJNS2_6OptionILNS2_3TagE0ENS9_ILb1EEEEENSH_ILSI_2ESJ_EEEEENS4_15FmhaFwdEpilogueIS6_fNS8_IJNS9_ILi64EEESB_SA_EEEEENS2_23PersistentTileSchedulerEJSK_SL_EEEEEvNT_6ParamsE:
        .type           _ZN7cutlass13device_kernelINS_4fmha6kernel28FmhaKernelTmaWarpSpecializedINS1_10collective30FmhaMainloopTmaWarpSpecializedINS_10bfloat16_tEffN4cute5tupleIJNS7_1CILi128EEESA_NS9_ILi32EEEEEENS8_IJiNS9_ILi1EEENS8_IJiiEEEEEESF_SF_NS4_14ResidualFusionEJNS2_6OptionILNS2_3TagE0ENS9_ILb1EEEEENSH_ILSI_2ESJ_EEEEENS4_15FmhaFwdEpilogueIS6_fNS8_IJNS9_ILi64EEESB_SA_EEEEENS2_23PersistentTileSchedulerEJSK_SL_EEEEEvNT_6ParamsE,@function
        .size           _ZN7cutlass13device_kernelINS_4fmha6kernel28FmhaKernelTmaWarpSpecializedINS1_10collective30FmhaMainloopTmaWarpSpecializedINS_10bfloat16_tEffN4cute5tupleIJNS7_1CILi128EEESA_NS9_ILi32EEEEEENS8_IJiNS9_ILi1EEENS8_IJiiEEEEEESF_SF_NS4_14ResidualFusionEJNS2_6OptionILNS2_3TagE0ENS9_ILb1EEEEENSH_ILSI_2ESJ_EEEEENS4_15FmhaFwdEpilogueIS6_fNS8_IJNS9_ILi64EEESB_SA_EEEEENS2_23PersistentTileSchedulerEJSK_SL_EEEEEvNT_6ParamsE,(.L_x_143 - _ZN7cutlass13device_kernelINS_4fmha6kernel28FmhaKernelTmaWarpSpecializedINS1_10collective30FmhaMainloopTmaWarpSpecializedINS_10bfloat16_tEffN4cute5tupleIJNS7_1CILi128EEESA_NS9_ILi32EEEEEENS8_IJiNS9_ILi1EEENS8_IJiiEEEEEESF_SF_NS4_14ResidualFusionEJNS2_6OptionILNS2_3TagE0ENS9_ILb1EEEEENSH_ILSI_2ESJ_EEEEENS4_15FmhaFwdEpilogueIS6_fNS8_IJNS9_ILi64EEESB_SA_EEEEENS2_23PersistentTileSchedulerEJSK_SL_EEEEEvNT_6ParamsE)
        .other          _ZN7cutlass13device_kernelINS_4fmha6kernel28FmhaKernelTmaWarpSpecializedINS1_10collective30FmhaMainloopTmaWarpSpecializedINS_10bfloat16_tEffN4cute5tupleIJNS7_1CILi128EEESA_NS9_ILi32EEEEEENS8_IJiNS9_ILi1EEENS8_IJiiEEEEEESF_SF_NS4_14ResidualFusionEJNS2_6OptionILNS2_3TagE0ENS9_ILb1EEEEENSH_ILSI_2ESJ_EEEEENS4_15FmhaFwdEpilogueIS6_fNS8_IJNS9_ILi64EEESB_SA_EEEEENS2_23PersistentTileSchedulerEJSK_SL_EEEEEvNT_6ParamsE,@"STO_CUDA_ENTRY STV_DEFAULT"
_ZN7cutlass13device_kernelINS_4fmha6kernel28FmhaKernelTmaWarpSpecializedINS1_10collective30FmhaMainloopTmaWarpSpecializedINS_10bfloat16_tEffN4cute5tupleIJNS7_1CILi128EEESA_NS9_ILi32EEEEEENS8_IJiNS9_ILi1EEENS8_IJiiEEEEEESF_SF_NS4_14ResidualFusionEJNS2_6OptionILNS2_3TagE0ENS9_ILb1EEEEENSH_ILSI_2ESJ_EEEEENS4_15FmhaFwdEpilogueIS6_fNS8_IJNS9_ILi64EEESB_SA_EEEEENS2_23PersistentTileSchedulerEJSK_SL_EEEEEvNT_6ParamsE:
[----:B------:R-:W1:Y:S01]  /*0000*/  LDC R1, c[0x0][0x28] ;  /* 0x00000a00ff017b82 */ /* 0x000e620000000800 */
[----:B------:R-:W2:Y:S07]  /*0010*/  S2R R2, SR_TID.X ;  /* 0x0000000000027919 */ /* 0x000eae0000002100 */
[----:B------:R-:W3:Y:S01]  /*0020*/  S2UR UR6, SR_CTAID.X ;  /* 0x00000000000679c3 */ /* 0x000ee20000002500 */
[----:B------:R-:W-:Y:S01]  /*0030*/  ELECT P1, URZ, PT ;  /* 0x00000000003f782f */ /* 0x000fe20003820000 */
[----:B------:R-:W-:Y:S01]  /*0040*/  BSSY B0, `(.L_x_0) ;  /* 0x0000018000007945 */ /* 0x000fe20003800000 */
[----:B---3--:R-:W-:Y:S01]  /*0050*/  IMAD.U32 R17, RZ, RZ, UR6 ;  /* 0x00000006ff117e24 */ /* 0x008fe2000f8e00ff */
[----:B--2---:R-:W-:-:S05]  /*0060*/  SHF.R.U32.HI R0, RZ, 0x5, R2 ;  /* 0x00000005ff007819 */ /* 0x004fca0000011602 */
[----:B------:R-:W2:Y:S02]  /*0070*/  SHFL.IDX PT, R3, R0, RZ, 0x1f ;  /* 0x00001fff00037589 */ /* 0x000ea400000e0000 */
[----:B--2---:R-:W-:Y:S02]  /*0080*/  R2UR UR4, R3 ;  /* 0x00000000030472ca */ /* 0x004fe400000e0000 */
[----:B------:R-:W-:-:S06]  /*0090*/  SHF.R.U32.HI R3, RZ, 0x7, R2 ;  /* 0x00000007ff037819 */ /* 0x000fcc0000011602 */
[----:B------:R-:W2:Y:S05]  /*00a0*/  SHFL.IDX PT, R3, R3, RZ, 0x1f ;  /* 0x00001fff03037589 */ /* 0x000eaa00000e0000 */
[----:B------:R-:W-:Y:S02]  /*00b0*/  USHF.R.S32.HI UR5, URZ, 0x1f, UR4 ;  /* 0x0000001f3f057899 */ /* 0x000fe40008011404 */
[----:B------:R-:W-:Y:S02]  /*00c0*/  ISETP.EQ.AND P2, PT, RZ, UR4, P1 ;  /* 0x00000004ff007c0c */ /* 0x000fe40008f42270 */
[----:B------:R-:W-:-:S04]  /*00d0*/  ULEA.HI UR5, UR5, UR4, URZ, 0x2 ;  /* 0x0000000405057291 */ /* 0x000fc8000f8f103f */
[----:B------:R-:W-:-:S04]  /*00e0*/  ULOP3.LUT UR5, UR5, 0xfffffffc, URZ, 0xc0, !UPT ;  /* 0xfffffffc05057892 */ /* 0x000fc8000f8ec03f */
[----:B------:R-:W-:-:S03]  /*00f0*/  UIADD3 UR5, UR4, -UR5, URZ ;  /* 0x8000000504057290 */ /* 0x000fc6000fffe03f */
[----:B-1----:R-:W-:Y:S09]  /*0100*/  @!P2 BRA `(.L_x_1) ;  /* 0x00000000002ca947 */ /* 0x002ff20003800000 */
[----:B------:R-:W-:Y:S02]  /*0110*/  ULDC.64 UR6, c[0x0][0x198] ;  /* 0x0000660000067ab9 */ /* 0x000fe40000000a00 */
[----:B------:R-:W-:Y:S02]  /*0120*/  UIADD3 UR8, UP0, UR6, 0xf0, URZ ;  /* 0x000000f006087890 */ /* 0x000fe4000ff1e03f */
[----:B------:R-:W-:Y:S02]  /*0130*/  UIADD3 UR10, UP1, UR6, 0x1f0, URZ ;  /* 0x000001f0060a7890 */ /* 0x000fe4000ff3e03f */
[----:B------:R-:W-:Y:S02]  /*0140*/  UIADD3 UR6, UP2, UR6, 0x2f0, URZ ;  /* 0x000002f006067890 */ /* 0x000fe4000ff5e03f */
[----:B------:R-:W-:Y:S02]  /*0150*/  UIADD3.X UR9, URZ, UR7, URZ, UP0, !UPT ;  /* 0x000000073f097290 */ /* 0x000fe400087fe43f */
[----:B------:R-:W-:-:S02]  /*0160*/  UIADD3.X UR11, URZ, UR7, URZ, UP1, !UPT ;  /* 0x000000073f0b7290 */ /* 0x000fc40008ffe43f */
[----:B------:R-:W-:-:S05]  /*0170*/  UIADD3.X UR7, URZ, UR7, URZ, UP2, !UPT ;  /* 0x000000073f077290 */ /* 0x000fca00097fe43f */
[----:B------:R1:W-:Y:S02]  /*0180*/  UTMACCTL.PF [UR8] ;  /* 0x00000000080079b9 */ /* 0x0003e40008040000 */
[----:B------:R1:W-:Y:S02]  /*0190*/  UTMACCTL.PF [UR10] ;  /* 0x000000000a0079b9 */ /* 0x0003e40008040000 */
[----:B------:R1:W-:Y:S02]  /*01a0*/  UTMACCTL.PF [UR6] ;  /* 0x00000000060079b9 */ /* 0x0003e40008040000 */
[----:B-1----:R-:W-:Y:S01]  /*01b0*/  NOP ;  /* 0x0000000000007918 */ /* 0x002fe20000000000 */
.L_x_1:
[----:B------:R-:W-:Y:S05]  /*01c0*/  BSYNC B0 ;  /* 0x0000000000007941 */ /* 0x000fea0003800000 */
.L_x_0:
[----:B------:R-:W1:Y:S01]  /*01d0*/  SHFL.IDX PT, R4, R0, RZ, 0x1f ;  /* 0x00001fff00047589 */ /* 0x000e6200000e0000 */
[----:B--2---:R-:W-:Y:S01]  /*01e0*/  R2UR UR45, R3 ;  /* 0x00000000032d72ca */ /* 0x004fe200000e0000 */
[----:B------:R-:W-:Y:S02]  /*01f0*/  UISETP.NE.AND UP0, UPT, UR5, 0x1, UPT ;  /* 0x000000010500788c */ /* 0x000fe4000bf05270 */
[----:B------:R-:W-:-:S10]  /*0200*/  UISETP.NE.AND UP1, UPT, UR5, 0x2, UPT ;  /* 0x000000020500788c */ /* 0x000fd4000bf25270 */
[----:B------:R-:W-:Y:S02]  /*0210*/  UIADD3 UR10, UR45, -0x1, URZ ;  /* 0xffffffff2d0a7890 */ /* 0x000fe4000fffe03f */
[----:B------:R-:W-:Y:S02]  /*0220*/  UISETP.EQ.AND UP2, UPT, UR45, URZ, !UP0 ;  /* 0x0000003f2d00728c */ /* 0x000fe4000c742270 */
[----:B------:R-:W-:Y:S02]  /*0230*/  UISETP.EQ.AND UP3, UPT, UR45, URZ, !UP1 ;  /* 0x0000003f2d00728c */ /* 0x000fe4000cf62270 */
[----:B------:R-:W-:Y:S02]  /*0240*/  UISETP.GE.U32.AND UP4, UPT, UR10, 0x4, UPT ;  /* 0x000000040a00788c */ /* 0x000fe4000bf86070 */
[----:B------:R-:W-:Y:S01]  /*0250*/  USEL UR46, URZ, 0x1, !UP2 ;  /* 0x000000013f2e7887 */ /* 0x000fe2000d000000 */
[----:B-1----:R-:W-:Y:S01]  /*0260*/  ISETP.NE.AND P0, PT, R4, RZ, PT ;  /* 0x000000ff0400720c */ /* 0x002fe20003f05270 */
[----:B------:R-:W-:Y:S01]  /*0270*/  USEL UR47, URZ, 0x1, !UP3 ;  /* 0x000000013f2f7887 */ /* 0x000fe2000d800000 */
[----:B------:R-:W-:Y:S01]  /*0280*/  IMAD.U32 R4, RZ, RZ, UR5 ;  /* 0x00000005ff047e24 */ /* 0x000fe2000f8e00ff */
[----:B------:R-:W-:-:S02]  /*0290*/  USEL UR46, UR46, 0x2, UP4 ;  /* 0x000000022e2e7887 */ /* 0x000fc4000a000000 */
[----:B------:R-:W-:-:S08]  /*02a0*/  USEL UR47, UR47, 0x2, UP4 ;  /* 0x000000022f2f7887 */ /* 0x000fd0000a000000 */
[----:B------:R-:W-:Y:S05]  /*02b0*/  @P0 BRA `(.L_x_2) ;  /* 0x0000000000480947 */ /* 0x000fea0003800000 */
[----:B------:R-:W1:Y:S01]  /*02c0*/  S2UR UR8, SR_CgaCtaId ;  /* 0x00000000000879c3 */ /* 0x000e620000008800 */
[----:B------:R-:W-:Y:S01]  /*02d0*/  UMOV UR4, 0x400 ;  /* 0x0000040000047882 */ /* 0x000fe20000000000 */
[----:B------:R-:W-:Y:S01]  /*02e0*/  UMOV UR5, 0x1 ;  /* 0x0000000100057882 */ /* 0x000fe20000000000 */
[----:B------:R-:W-:Y:S01]  /*02f0*/  UMOV UR6, 0x80 ;  /* 0x0000008000067882 */ /* 0x000fe20000000000 */
[----:B------:R-:W-:Y:S01]  /*0300*/  ELECT P0, URZ, PT ;  /* 0x00000000003f782f */ /* 0x000fe20003800000 */
[----:B------:R-:W-:-:S04]  /*0310*/  UIADD3 UR6, -UR6, 0x100000, URZ ;  /* 0x0010000006067890 */ /* 0x000fc8000fffe13f */
[----:B------:R-:W-:Y:S02]  /*0320*/  USHF.L.U32 UR7, UR6, 0xb, URZ ;  /* 0x0000000b06077899 */ /* 0x000fe4000800063f */
[----:B------:R-:W-:Y:S02]  /*0330*/  USHF.L.U32 UR6, UR6, 0x1, URZ ;  /* 0x0000000106067899 */ /* 0x000fe4000800063f */
[----:B-1----:R-:W-:Y:S02]  /*0340*/  ULEA UR8, UR8, UR4, 0x18 ;  /* 0x0000000408087291 */ /* 0x002fe4000f8ec03f */
[----:B------:R-:W-:-:S04]  /*0350*/  UIADD3 UR4, -UR5, 0x100000, URZ ;  /* 0x0010000005047890 */ /* 0x000fc8000fffe13f */
[----:B------:R-:W-:Y:S02]  /*0360*/  USHF.L.U32 UR5, UR4, 0xb, URZ ;  /* 0x0000000b04057899 */ /* 0x000fe4000800063f */
[----:B------:R-:W-:Y:S01]  /*0370*/  USHF.L.U32 UR4, UR4, 0x1, URZ ;  /* 0x0000000104047899 */ /* 0x000fe2000800063f */
[----:B------:R-:W1:Y:S11]  /*0380*/  FENCE.VIEW.ASYNC.S ;  /* 0x00000000000073c6 */ /* 0x000e760000000000 */
[----:B-1----:R1:W2:Y:S01]  /*0390*/  SYNCS.EXCH.64 URZ, [UR8+0xe450], UR4 ;  /* 0x00e45004083f75b2 */ /* 0x0022a20008000100 */
[----:B------:R1:W3:Y:S01]  /*03a0*/  SYNCS.EXCH.64 URZ, [UR8+0xe460], UR6 ;  /* 0x00e46006083f75b2 */ /* 0x0002e20008000100 */
[----:B------:R1:W4:Y:S01]  /*03b0*/  SYNCS.EXCH.64 URZ, [UR8+0xe458], UR4 ;  /* 0x00e45804083f75b2 */ /* 0x0003220008000100 */
[----:B------:R1:W1:Y:S01]  /*03c0*/  SYNCS.EXCH.64 URZ, [UR8+0xe468], UR6 ;  /* 0x00e46806083f75b2 */ /* 0x0002620008000100 */
[----:B------:R-:W-:Y:S01]  /*03d0*/  NOP ;  /* 0x0000000000007918 */ /* 0x000fe20000000000 */
.L_x_2:
[----:B------:R-:W5:Y:S01]  /*03e0*/  SHFL.IDX PT, R3, R0, RZ, 0x1f ;  /* 0x00001fff00037589 */ /* 0x000f6200000e0000 */
[----:B------:R-:W-:Y:S01]  /*03f0*/  NOP ;  /* 0x0000000000007918 */ /* 0x000fe20000000000 */
[----:B-----5:R-:W-:-:S13]  /*0400*/  ISETP.NE.AND P0, PT, R3, RZ, PT ;  /* 0x000000ff0300720c */ /* 0x020fda0003f05270 */
[----:B------:R-:W-:Y:S05]  /*0410*/  @P0 BRA `(.L_x_3) ;  /* 0x0000000000600947 */ /* 0x000fea0003800000 */
[----:B-1----:R-:W1:Y:S01]  /*0420*/  S2UR UR5, SR_CgaCtaId ;  /* 0x00000000000579c3 */ /* 0x002e620000008800 */
[----:B------:R-:W-:Y:S01]  /*0430*/  UMOV UR4, 0x400 ;  /* 0x0000040000047882 */ /* 0x000fe20000000000 */
[----:B------:R-:W-:Y:S01]  /*0440*/  UMOV UR6, 0x1 ;  /* 0x0000000100067882 */ /* 0x000fe20000000000 */
[----:B------:R-:W-:Y:S01]  /*0450*/  UMOV UR9, 0x100 ;  /* 0x0000010000097882 */ /* 0x000fe20000000000 */
[----:B------:R-:W-:-:S04]  /*0460*/  UIADD3 UR6, -UR6, 0x100000, URZ ;  /* 0x0010000006067890 */ /* 0x000fc8000fffe13f */
[----:B------:R-:W-:Y:S02]  /*0470*/  USHF.L.U32 UR7, UR6, 0xb, URZ ;  /* 0x0000000b06077899 */ /* 0x000fe4000800063f */
[----:B------:R-:W-:Y:S01]  /*0480*/  USHF.L.U32 UR6, UR6, 0x1, URZ ;  /* 0x0000000106067899 */ /* 0x000fe2000800063f */
[----:B------:R-:W-:Y:S01]  /*0490*/  ELECT P0, URZ, PT ;  /* 0x00000000003f782f */ /* 0x000fe20003800000 */
[----:B-1----:R-:W-:Y:S02]  /*04a0*/  ULEA UR8, UR5, UR4, 0x18 ;  /* 0x0000000405087291 */ /* 0x002fe4000f8ec03f */
[----:B------:R-:W-:-:S04]  /*04b0*/  UIADD3 UR4, -UR9, 0x100000, URZ ;  /* 0x0010000009047890 */ /* 0x000fc8000fffe13f */
[----:B------:R-:W-:Y:S02]  /*04c0*/  USHF.L.U32 UR5, UR4, 0xb, URZ ;  /* 0x0000000b04057899 */ /* 0x000fe4000800063f */
[----:B------:R-:W-:Y:S01]  /*04d0*/  USHF.L.U32 UR4, UR4, 0x1, URZ ;  /* 0x0000000104047899 */ /* 0x000fe2000800063f */
[----:B------:R-:W1:Y:S03]  /*04e0*/  FENCE.VIEW.ASYNC.S ;  /* 0x00000000000073c6 */ /* 0x000e660000000000 */
[----:B-1----:R1:W1:Y:S08]  /*04f0*/  SYNCS.EXCH.64 URZ, [UR8+0xe400], UR6 ;  /* 0x00e40006083f75b2 */ /* 0x0022700008000100 */
[----:B------:R1:W1:Y:S01]  /*0500*/  SYNCS.EXCH.64 URZ, [UR8+0xe428], UR4 ;  /* 0x00e42804083f75b2 */ /* 0x0002620008000100 */
        /* <DEDUP_REMOVED lines=8> */
[----:B------:R-:W-:Y:S01]  /*0590*/  NOP ;  /* 0x0000000000007918 */ /* 0x000fe20000000000 */
.L_x_3:
        /* <DEDUP_REMOVED lines=21> */
[----:B------:R-:W-:Y:S01]  /*06f0*/  NOP ;  /* 0x0000000000007918 */ /* 0x000fe20000000000 */
.L_x_4:
[----:B------:R-:W5:Y:S01]  /*0700*/  SHFL.IDX PT, R3, R0, RZ, 0x1f ;  /* 0x00001fff00037589 */ /* 0x000f6200000e0000 */
[----:B------:R-:W-:Y:S01]  /*0710*/  ELECT P0, URZ, PT ;  /* 0x00000000003f782f */ /* 0x000fe20003800000 */
[----:B------:R-:W-:Y:S01]  /*0720*/  NOP ;  /* 0x0000000000007918 */ /* 0x000fe20000000000 */
[----:B-1----:R-:W-:Y:S02]  /*0730*/  UMOV UR4, 0x80 ;  /* 0x0000008000047882 */ /* 0x002fe40000000000 */
[C---:B-----5:R-:W-:Y:S02]  /*0740*/  ISETP.NE.OR P0, PT, R3.reuse, RZ, !P0 ;  /* 0x000000ff0300720c */ /* 0x060fe40004705670 */
[----:B------:R-:W-:-:S11]  /*0750*/  ISETP.NE.AND P3, PT, R3, RZ, PT ;  /* 0x000000ff0300720c */ /* 0x000fd60003f65270 */
[----:B------:R-:W-:Y:S01]  /*0760*/  VOTEU.ALL UP2, P0 ;  /* 0x00000000003f7886 */ /* 0x000fe20000040000 */
[----:B------:R-:W-:Y:S01]  /*0770*/  VOTEU.ALL UP3, P0 ;  /* 0x00000000003f7886 */ /* 0x000fe20000060000 */
[----:B------:R-:W-:Y:S01]  /*0780*/  VOTEU.ALL UP4, P0 ;  /* 0x00000000003f7886 */ /* 0x000fe20000080000 */
[----:B------:R-:W-:Y:S02]  /*0790*/  VOTEU.ALL UP5, P0 ;  /* 0x00000000003f7886 */ /* 0x000fe400000a0000 */
[----:B------:R-:W1:Y:S01]  /*07a0*/  @!UP2 S2UR UR7, SR_CgaCtaId ;  /* 0x000000000007a9c3 */ /* 0x000e620000008800 */
[----:B------:R-:W-:Y:S01]  /*07b0*/  @!UP2 UMOV UR6, 0x400 ;  /* 0x000004000006a882 */ /* 0x000fe20000000000 */
[----:B------:R-:W-:-:S04]  /*07c0*/  @!UP2 UIADD3 UR4, -UR4, 0x100000, URZ ;  /* 0x001000000404a890 */ /* 0x000fc8000fffe13f */
[----:B------:R-:W-:Y:S02]  /*07d0*/  @!UP2 USHF.L.U32 UR5, UR4, 0xb, URZ ;  /* 0x0000000b0405a899 */ /* 0x000fe4000800063f */
[----:B------:R-:W-:Y:S02]  /*07e0*/  @!UP2 USHF.L.U32 UR4, UR4, 0x1, URZ ;  /* 0x000000010404a899 */ /* 0x000fe4000800063f */
[----:B-1----:R-:W-:Y:S01]  /*07f0*/  @!UP2 ULEA UR6, UR7, UR6, 0x18 ;  /* 0x000000060706a291 */ /* 0x002fe2000f8ec03f */
[----:B------:R-:W-:Y:S01]  /*0800*/  VOTEU.ALL UP2, P0 ;  /* 0x00000000003f7886 */ /* 0x000fe20000040000 */
[----:B------:R-:W1:Y:S10]  /*0810*/  FENCE.VIEW.ASYNC.S ;  /* 0x00000000000073c6 */ /* 0x000e740000000000 */
[----:B-1----:R1:W1:Y:S01]  /*0820*/  @!UP2 SYNCS.EXCH.64 URZ, [UR6+0xe490], UR4 ;  /* 0x00e49004063fa5b2 */ /* 0x0022620008000100 */
[----:B------:R1:W1:Y:S01]  /*0830*/  @!UP3 SYNCS.EXCH.64 URZ, [UR6+0xe498], UR4 ;  /* 0x00e49804063fb5b2 */ /* 0x0002620008000100 */
[----:B------:R1:W1:Y:S01]  /*0840*/  @!UP4 SYNCS.EXCH.64 URZ, [UR6+0xe4a0], UR4 ;  /* 0x00e4a004063fc5b2 */ /* 0x0002620008000100 */
[----:B------:R1:W1:Y:S01]  /*0850*/  @!UP5 SYNCS.EXCH.64 URZ, [UR6+0xe4a8], UR4 ;  /* 0x00e4a804063fd5b2 */ /* 0x0002620008000100 */
[----:B------:R-:W-:Y:S01]  /*0860*/  NOP ;  /* 0x0000000000007918 */ /* 0x000fe20000000000 */
[----:B------:R-:W-:Y:S05]  /*0870*/  @P3 BRA `(.L_x_5) ;  /* 0x0000000000403947 */ /* 0x000fea0003800000 */
[----:B-1----:R-:W1:Y:S01]  /*0880*/  S2UR UR5, SR_CgaCtaId ;  /* 0x00000000000579c3 */ /* 0x002e620000008800 */
[----:B------:R-:W-:Y:S01]  /*0890*/  UMOV UR4, 0x400 ;  /* 0x0000040000047882 */ /* 0x000fe20000000000 */
[----:B------:R-:W-:Y:S01]  /*08a0*/  UMOV UR6, 0x20 ;  /* 0x0000002000067882 */ /* 0x000fe20000000000 */
[----:B------:R-:W-:Y:S01]  /*08b0*/  UMOV UR7, 0x80 ;  /* 0x0000008000077882 */ /* 0x000fe20000000000 */
[----:B------:R-:W-:Y:S01]  /*08c0*/  ELECT P0, URZ, PT ;  /* 0x00000000003f782f */ /* 0x000fe20003800000 */
[----:B-1----:R-:W-:Y:S02]  /*08d0*/  ULEA UR8, UR5, UR4, 0x18 ;  /* 0x0000000405087291 */ /* 0x002fe4000f8ec03f */
[----:B------:R-:W-:-:S04]  /*08e0*/  UIADD3 UR4, -UR6, 0x100000, URZ ;  /* 0x0010000006047890 */ /* 0x000fc8000fffe13f */
[----:B------:R-:W-:Y:S02]  /*08f0*/  USHF.L.U32 UR5, UR4, 0xb, URZ ;  /* 0x0000000b04057899 */ /* 0x000fe4000800063f */
[----:B------:R-:W-:Y:S02]  /*0900*/  USHF.L.U32 UR4, UR4, 0x1, URZ ;  /* 0x0000000104047899 */ /* 0x000fe4000800063f */
[----:B------:R-:W-:-:S04]  /*0910*/  UIADD3 UR6, -UR7, 0x100000, URZ ;  /* 0x0010000007067890 */ /* 0x000fc8000fffe13f */
[----:B------:R-:W-:Y:S02]  /*0920*/  USHF.L.U32 UR7, UR6, 0xb, URZ ;  /* 0x0000000b06077899 */ /* 0x000fe4000800063f */
[----:B------:R-:W-:Y:S01]  /*0930*/  USHF.L.U32 UR6, UR6, 0x1, URZ ;  /* 0x0000000106067899 */ /* 0x000fe2000800063f */
[----:B------:R-:W1:Y:S03]  /*0940*/  FENCE.VIEW.ASYNC.S ;  /* 0x00000000000073c6 */ /* 0x000e660000000000 */
[----:B-1----:R1:W1:Y:S08]  /*0950*/  SYNCS.EXCH.64 URZ, [UR8+0xe4c0], UR4 ;  /* 0x00e4c004083f75b2 */ /* 0x0022700008000100 */
[----:B------:R1:W1:Y:S01]  /*0960*/  SYNCS.EXCH.64 URZ, [UR8+0xe4c8], UR6 ;  /* 0x00e4c806083f75b2 */ /* 0x0002620008000100 */
[----:B------:R-:W-:Y:S01]  /*0970*/  NOP ;  /* 0x0000000000007918 */ /* 0x000fe20000000000 */
.L_x_5:
[----:B------:R-:W-:Y:S01]  /*0980*/  VOTEU.ANY UP2, P2 ;  /* 0x00000000003f7886 */ /* 0x000fe20001040100 */
[----:B-1----:R-:W-:Y:S01]  /*0990*/  UMOV UR4, 0x40 ;  /* 0x0000004000047882 */ /* 0x002fe20000000000 */
[----:B------:R-:W-:Y:S01]  /*09a0*/  ISETP.NE.AND P3, PT, RZ, UR45, PT ;  /* 0x0000002dff007c0c */ /* 0x000fe2000bf65270 */
[----:B------:R-:W-:Y:S01]  /*09b0*/  NOP ;  /* 0x0000000000007918 */ /* 0x000fe20000000000 */
[----:B------:R-:W-:Y:S01]  /*09c0*/  ISETP.EQ.AND P0, PT, R4, 0x2, P1 ;  /* 0x000000020400780c */ /* 0x000fe20000f02270 */
[----:B------:R-:W1:Y:S01]  /*09d0*/  @UP2 S2UR UR7, SR_CgaCtaId ;  /* 0x00000000000729c3 */ /* 0x000e620000008800 */
[----:B------:R-:W-:Y:S01]  /*09e0*/  @UP2 UMOV UR6, 0x400 ;  /* 0x0000040000062882 */ /* 0x000fe20000000000 */
[----:B------:R-:W-:-:S04]  /*09f0*/  @UP2 UIADD3 UR4, -UR4, 0x100000, URZ ;  /* 0x0010000004042890 */ /* 0x000fc8000fffe13f */
[----:B------:R-:W-:Y:S02]  /*0a00*/  @UP2 USHF.L.U32 UR5, UR4, 0xb, URZ ;  /* 0x0000000b04052899 */ /* 0x000fe4000800063f */
[----:B------:R-:W-:Y:S02]  /*0a10*/  @UP2 USHF.L.U32 UR4, UR4, 0x1, URZ ;  /* 0x0000000104042899 */ /* 0x000fe4000800063f */
[----:B-1----:R-:W-:Y:S01]  /*0a20*/  @UP2 ULEA UR6, UR7, UR6, 0x18 ;  /* 0x0000000607062291 */ /* 0x002fe2000f8ec03f */
[----:B------:R-:W-:Y:S01]  /*0a30*/  VOTEU.ANY UP2, P2 ;  /* 0x00000000003f7886 */ /* 0x000fe20001040100 */
[----:B------:R-:W-:Y:S01]  /*0a40*/  ISETP.EQ.AND P2, PT, R4, 0x1, P1 ;  /* 0x000000010400780c */ /* 0x000fe20000f42270 */
[----:B------:R-:W1:Y:S09]  /*0a50*/  FENCE.VIEW.ASYNC.S ;  /* 0x00000000000073c6 */ /* 0x000e720000000000 */
[----:B-1----:R1:W2:Y:S01]  /*0a60*/  @UP2 SYNCS.EXCH.64 URZ, [UR6+0xe4b0], UR4 ;  /* 0x00e4b004063f25b2 */ /* 0x0022a20008000100 */
[----:B------:R-:W-:Y:S01]  /*0a70*/  NOP ;  /* 0x0000000000007918 */ /* 0x000fe20000000000 */
[----:B--234-:R-:W-:Y:S06]  /*0a80*/  BAR.SYNC.DEFER_BLOCKING 0x0 ;  /* 0x0000000000007b1d */ /* 0x01cfec0000010000 */
[----:B------:R-:W-:Y:S05]  /*0a90*/  @!P3 BRA `(.L_x_6) ;  /* 0x0000009c00d0b947 */ /* 0x000fea0003800000 */
[----:B------:R-:W-:-:S06]  /*0aa0*/  UISETP.GT.U32.AND UP0, UPT, UR10, 0x3, UPT ;  /* 0x000000030a00788c */ /* 0x000fcc000bf04070 */
[----:B------:R-:W-:-:S13]  /*0ab0*/  PLOP3.LUT P0, PT, PT, PT, UP0, 0x80, 0x0 ;  /* 0x000000000000781c */ /* 0x000fda0003f0f008 */
[----:B-1----:R-:W-:Y:S05]  /*0ac0*/  @P0 EXIT ;  /* 0x000000000000094d */ /* 0x002fea0003800000 */
.L_x_7:
[----:B------:R-:W-:-:S08]  /*0ad0*/  NOP ;  /* 0x0000000000007918 */ /* 0x000fd00000000000 */
[----:B------:R-:W1:Y:S02]  /*0ae0*/  USETMAXREG.TRY_ALLOC.CTAPOOL UP0, 0xf0 ;  /* 0x000000f0000079c8 */ /* 0x000e640008000600 */
[----:B-1----:R-:W-:-:S13]  /*0af0*/  PLOP3.LUT P0, PT, PT, PT, UP0, 0x80, 0x0 ;  /* 0x000000000000781c */ /* 0x002fda0003f0f008 */
[----:B------:R-:W-:Y:S05]  /*0b00*/  @!P0 BRA `(.L_x_7) ;  /* 0xfffffffc00f08947 */ /* 0x000fea000383ffff */
[----:B------:R-:W-:Y:S02]  /*0b10*/  ULDC UR4, c[0x0][0xa00] ;  /* 0x0002800000047ab9 */ /* 0x000fe40000000800 */
[----:B------:R-:W-:-:S13]  /*0b20*/  ISETP.GE.AND P0, PT, R17, UR4, PT ;  /* 0x0000000411007c0c */ /* 0x000fda000bf06270 */
[----:B------:R-:W-:Y:S05]  /*0b30*/  @P0 EXIT ;  /* 0x000000000000094d */ /* 0x000fea0003800000 */
[C---:B------:R-:W-:Y:S01]  /*0b40*/  IMAD.SHL.U32 R0, R2.reuse, 0x20, RZ ;  /* 0x0000002002007824 */ /* 0x040fe200078e00ff */
[----:B------:R-:W1:Y:S01]  /*0b50*/  S2UR UR4, SR_CgaCtaId ;  /* 0x00000000000479c3 */ /* 0x000e620000008800 */
[----:B------:R-:W-:Y:S01]  /*0b60*/  SHF.R.U32.HI R4, RZ, 0x1, R2 ;  /* 0x00000001ff047819 */ /* 0x000fe20000011602 */
[----:B------:R-:W-:Y:S01]  /*0b70*/  UMOV UR48, 0x400 ;  /* 0x0000040000307882 */ /* 0x000fe20000000000 */
[----:B------:R-:W-:Y:S01]  /*0b80*/  SHF.L.U32 R5, R2, 0x2, RZ ;  /* 0x0000000202057819 */ /* 0x000fe200000006ff */
[----:B------:R-:W-:Y:S01]  /*0b90*/  UISETP.NE.AND UP0, UPT, UR45, 0x1, UPT ;  /* 0x000000012d00788c */ /* 0x000fe2000bf05270 */
[----:B------:R-:W-:Y:S01]  /*0ba0*/  LOP3.LUT R3, R0, 0xc0, RZ, 0xc0, !PT ;  /* 0x000000c000037812 */ /* 0x000fe200078ec0ff */
[----:B------:R-:W-:Y:S01]  /*0bb0*/  ULOP3.LUT UR50, UR46, 0x1, URZ, 0xfc, !UPT ;  /* 0x000000012e327892 */ /* 0x000fe2000f8efc3f */
[----:B------:R-:W-:Y:S01]  /*0bc0*/  LOP3.LUT R16, R2, 0x7f, RZ, 0xc0, !PT ;  /* 0x0000007f02107812 */ /* 0x000fe200078ec0ff */
[----:B------:R-:W-:Y:S01]  /*0bd0*/  ULDC.64 UR36, c[0x0][0x198] ;  /* 0x0000660000247ab9 */ /* 0x000fe20000000a00 */
[----:B------:R-:W-:Y:S01]  /*0be0*/  LOP3.LUT R4, R3, 0x8, R4, 0xf8, !PT ;  /* 0x0000000803047812 */ /* 0x000fe200078ef804 */
[----:B------:R-:W-:Y:S01]  /*0bf0*/  UMOV UR38, URZ ;  /* 0x0000003f00267c82 */ /* 0x000fe20008000000 */
[----:B------:R-:W-:Y:S01]  /*0c00*/  SHF.R.S32.HI R3, RZ, 0x1f, R2 ;  /* 0x0000001fff037819 */ /* 0x000fe20000011402 */
[----:B------:R-:W-:Y:S01]  /*0c10*/  UMOV UR39, URZ ;  /* 0x0000003f00277c82 */ /* 0x000fe20008000000 */
[----:B------:R-:W-:Y:S01]  /*0c20*/  LOP3.LUT R7, R4, 0x18, R5, 0x78, !PT ;  /* 0x0000001804077812 */ /* 0x000fe200078e7805 */
[----:B------:R-:W-:Y:S01]  /*0c30*/  UMOV UR51, URZ ;  /* 0x0000003f00337c82 */ /* 0x000fe20008000000 */
[----:B------:R-:W-:Y:S01]  /*0c40*/  LEA.HI R3, R3, R2, RZ, 0x7 ;  /* 0x0000000203037211 */ /* 0x000fe200078f38ff */
[----:B------:R-:W-:Y:S01]  /*0c50*/  ULDC.64 UR52, c[0x0][0x208] ;  /* 0x0000820000347ab9 */ /* 0x000fe20000000a00 */
[----:B------:R-:W-:Y:S01]  /*0c60*/  SHF.R.U32.HI R4, RZ, 0x5, R16 ;  /* 0x00000005ff047819 */ /* 0x000fe20000011610 */
[----:B------:R-:W-:Y:S01]  /*0c70*/  VIADD R16, R16, 0x1f ;  /* 0x0000001f10107836 */ /* 0x000fe20000000000 */
[----:B------:R-:W-:-:S02]  /*0c80*/  LOP3.LUT R5, R0, 0x20, RZ, 0xc0, !PT ;  /* 0x0000002000057812 */ /* 0x000fc400078ec0ff */
[----:B------:R-:W-:Y:S01]  /*0c90*/  LOP3.LUT R3, R3, 0xffffff80, RZ, 0xc0, !PT ;  /* 0xffffff8003037812 */ /* 0x000fe200078ec0ff */
[----:B------:R-:W-:Y:S01]  /*0ca0*/  IMAD.SHL.U32 R22, R4, 0x10, RZ ;  /* 0x0000001004167824 */ /* 0x000fe200078e00ff */
[----:B------:R-:W-:Y:S01]  /*0cb0*/  LOP3.LUT R0, R0, 0x100, RZ, 0xc0, !PT ;  /* 0x0000010000007812 */ /* 0x000fe200078ec0ff */
[----:B------:R-:W-:Y:S01]  /*0cc0*/  IMAD R5, R4, 0x200, R5 ;  /* 0x0000020004057824 */ /* 0x000fe200078e0205 */
[----:B-1----:R-:W-:Y:S01]  /*0cd0*/  ULEA UR48, UR4, UR48, 0x18 ;  /* 0x0000003004307291 */ /* 0x002fe2000f8ec03f */
[C---:B------:R-:W-:Y:S01]  /*0ce0*/  IMAD.IADD R3, R2.reuse, 0x1, -R3 ;  /* 0x0000000102037824 */ /* 0x040fe200078e0a03 */
[----:B------:R-:W-:Y:S01]  /*0cf0*/  LOP3.LUT P0, RZ, R2, 0x4, RZ, 0xc0, !PT ;  /* 0x0000000402ff7812 */ /* 0x000fe2000780c0ff */
[----:B------:R-:W-:Y:S01]  /*0d00*/  UP2UR UR4, UPR, URZ, 0x1 ;  /* 0x000000013f047883 */ /* 0x000fe20008000000 */
[----:B------:R-:W-:Y:S01]  /*0d10*/  IADD3 R7, R7, R5, R0 ;  /* 0x0000000507077210 */ /* 0x000fe20007ffe000 */
[----:B------:R-:W-:Y:S01]  /*0d20*/  UIMAD UR49, UR45, 0x1200, UR48 ;  /* 0x000012002d3178a4 */ /* 0x000fe2000f8e0230 */
[----:B------:R-:W-:Y:S01]  /*0d30*/  SHF.R.S32.HI R0, RZ, 0x1f, R3 ;  /* 0x0000001fff007819 */ /* 0x000fe20000011403 */
[----:B------:R-:W-:Y:S01]  /*0d40*/  USEL UR4, URZ, 0x1, UP0 ;  /* 0x000000013f047887 */ /* 0x000fe20008000000 */
[----:B------:R-:W-:-:S02]  /*0d50*/  SHF.R.U32.HI R5, RZ, 0x2, R2 ;  /* 0x00000002ff057819 */ /* 0x000fc40000011602 */
[----:B------:R-:W-:Y:S02]  /*0d60*/  LEA.HI R0, R0, R3, RZ, 0x2 ;  /* 0x0000000300007211 */ /* 0x000fe400078f10ff */
[----:B------:R-:W-:Y:S01]  /*0d70*/  LEA R23, R7, UR49, 0x1 ;  /* 0x0000003107177c11 */ /* 0x000fe2000f8e08ff */
[----:B------:R-:W-:Y:S01]  /*0d80*/  IMAD.U32 R107, RZ, RZ, UR4 ;  /* 0x00000004ff6b7e24 */ /* 0x000fe2000f8e00ff */
[----:B------:R-:W-:Y:S02]  /*0d90*/  LOP3.LUT R0, R0, 0x7ffffffc, RZ, 0xc0, !PT ;  /* 0x7ffffffc00007812 */ /* 0x000fe400078ec0ff */
[C---:B------:R-:W-:Y:S01]  /*0da0*/  IADD3 R4, R23.reuse, 0xae00, RZ ;  /* 0x0000ae0017047810 */ /* 0x040fe20007ffe0ff */
[----:B------:R-:W-:Y:S01]  /*0db0*/  VIADD R19, R23, 0xae20 ;  /* 0x0000ae2017137836 */ /* 0x000fe20000000000 */
[----:B------:R-:W-:Y:S01]  /*0dc0*/  LOP3.LUT R5, R5, 0x7, RZ, 0xc0, !PT ;  /* 0x0000000705057812 */ /* 0x000fe200078ec0ff */
[----:B------:R-:W-:Y:S01]  /*0dd0*/  IMAD.IADD R0, R3, 0x1, -R0 ;  /* 0x0000000103007824 */ /* 0x000fe200078e0a00 */
[----:B------:R-:W-:Y:S01]  /*0de0*/  MOV R18, RZ ;  /* 0x000000ff00127202 */ /* 0x000fe20000000f00 */
[----:B------:R-:W-:Y:S01]  /*0df0*/  @P0 VIADD R19, R4, 0xffffffe0 ;  /* 0xffffffe004130836 */ /* 0x000fe20000000000 */
[----:B------:R-:W-:Y:S01]  /*0e00*/  LOP3.LUT R22, R22, 0xfffffff0, R5, 0xe2, !PT ;  /* 0xfffffff016167812 */ /* 0x000fe200078ee205 */
[----:B------:R-:W-:-:S07]  /*0e10*/  IMAD.SHL.U32 R108, R0, 0x2, RZ ;  /* 0x00000002006c7824 */ /* 0x000fce00078e00ff */
.L_x_73:
[----:B-1----:R-:W1:Y:S01]  /*0e20*/  LDC R6, c[0x0][0xa04] ;  /* 0x00028100ff067b82 */ /* 0x002e620000000800 */
[----:B------:R-:W-:Y:S01]  /*0e30*/  MOV R104, R17 ;  /* 0x0000001100687202 */ /* 0x000fe20000000f00 */
[----:B------:R-:W-:-:S06]  /*0e40*/  UISETP.NE.AND UP0, UPT, UR45, 0x1, UPT ;  /* 0x000000012d00788c */ /* 0x000fcc000bf05270 */
[----:B------:R-:W2:Y:S08]  /*0e50*/  LDC R0, c[0x0][0xa10] ;  /* 0x00028400ff007b82 */ /* 0x000eb00000000800 */
[----:B------:R-:W3:Y:S01]  /*0e60*/  LDC R10, c[0x0][0xa1c] ;  /* 0x00028700ff0a7b82 */ /* 0x000ee20000000800 */
[----:B-1----:R-:W-:Y:S02]  /*0e70*/  ISETP.NE.AND P0, PT, R6, 0x1, PT ;  /* 0x000000010600780c */ /* 0x002fe40003f05270 */
[----:B--2---:R-:W-:-:S11]  /*0e80*/  ISETP.NE.AND P1, PT, R0, 0x1, PT ;  /* 0x000000010000780c */ /* 0x004fd60003f25270 */
[----:B------:R-:W1:Y:S01]  /*0e90*/  @P0 LDC.64 R4, c[0x0][0xa08] ;  /* 0x00028200ff040b82 */ /* 0x000e620000000a00 */
[C---:B---3--:R-:W-:Y:S02]  /*0ea0*/  ISETP.NE.AND P2, PT, R10.reuse, 0x1, PT ;  /* 0x000000010a00780c */ /* 0x048fe40003f45270 */
[----:B------:R-:W-:-:S05]  /*0eb0*/  R2UR UR44, R10 ;  /* 0x000000000a2c72ca */ /* 0x000fca00000e0000 */
[----:B------:R-:W2:Y:S08]  /*0ec0*/  @P1 LDC R3, c[0x0][0xa14] ;  /* 0x00028500ff031b82 */ /* 0x000eb00000000800 */
[----:B------:R-:W3:Y:S08]  /*0ed0*/  @P1 LDC R7, c[0x0][0xa18] ;  /* 0x00028600ff071b82 */ /* 0x000ef00000000800 */
[----:B------:R-:W4:Y:S01]  /*0ee0*/  @P2 LDC.64 R8, c[0x0][0xa20] ;  /* 0x00028800ff082b82 */ /* 0x000f220000000a00 */
[----:B-1----:R-:W-:-:S05]  /*0ef0*/  @P0 IMAD.HI.U32 R0, R17, R4, RZ ;  /* 0x0000000411000227 */ /* 0x002fca00078e00ff */
[----:B------:R-:W-:Y:S02]  /*0f00*/  @P0 SHF.R.U32.HI R104, RZ, R5, R0 ;  /* 0x00000005ff680219 */ /* 0x000fe40000011600 */
[----:B------:R-:W-:-:S03]  /*0f10*/  PLOP3.LUT P0, PT, PT, PT, UP0, 0x80, 0x0 ;  /* 0x000000000000781c */ /* 0x000fc60003f0f008 */
[----:B--2---:R-:W-:-:S04]  /*0f20*/  @P1 IMAD.HI.U32 R0, R104, R3, RZ ;  /* 0x0000000368001227 */ /* 0x004fc800078e00ff */
[----:B------:R-:W-:Y:S01]  /*0f30*/  IMAD.MOV.U32 R105, RZ, RZ, R104 ;  /* 0x000000ffff697224 */ /* 0x000fe200078e0068 */
[----:B---3--:R-:W-:-:S04]  /*0f40*/  @P1 SHF.R.U32.HI R105, RZ, R7, R0 ;  /* 0x00000007ff691219 */ /* 0x008fc80000011600 */
[C---:B------:R-:W-:Y:S01]  /*0f50*/  R2UR UR5, R105.reuse ;  /* 0x00000000690572ca */ /* 0x040fe200000e0000 */
[----:B------:R-:W-:Y:S02]  /*0f60*/  IMAD.MOV.U32 R0, RZ, RZ, R105 ;  /* 0x000000ffff007224 */ /* 0x000fe400078e0069 */
[----:B----4-:R-:W-:-:S05]  /*0f70*/  @P2 IMAD.HI.U32 R4, R105, R8, RZ ;  /* 0x0000000869042227 */ /* 0x010fca00078e00ff */
[----:B------:R-:W-:-:S05]  /*0f80*/  @P2 SHF.R.U32.HI R0, RZ, R9, R4 ;  /* 0x00000009ff002219 */ /* 0x000fca0000011604 */
[----:B------:R-:W-:Y:S01]  /*0f90*/  IMAD.MOV R3, RZ, RZ, -R0 ;  /* 0x000000ffff037224 */ /* 0x000fe200078e0a00 */
[----:B------:R-:W-:-:S04]  /*0fa0*/  IADD3 R0, -R104, RZ, RZ ;  /* 0x000000ff68007210 */ /* 0x000fc80007ffe1ff */
[----:B------:R-:W-:Y:S01]  /*0fb0*/  R2UR UR4, R3 ;  /* 0x00000000030472ca */ /* 0x000fe200000e0000 */
[----:B------:R-:W-:-:S05]  /*0fc0*/  IMAD R0, R6, R0, R17 ;  /* 0x0000000006007224 */ /* 0x000fca00078e0211 */
[----:B------:R-:W-:-:S07]  /*0fd0*/  R2UR UR42, R0 ;  /* 0x00000000002a72ca */ /* 0x000fce00000e0000 */
[----:B------:R-:W-:Y:S01]  /*0fe0*/  UIMAD UR44, UR44, UR4, UR5 ;  /* 0x000000042c2c72a4 */ /* 0x000fe2000f8e0205 */
[----:B------:R-:W-:Y:S11]  /*0ff0*/  @!P0 BRA `(.L_x_8) ;  /* 0x0000000000688947 */ /* 0x000ff60003800000 */
[----:B------:R-:W-:-:S06]  /*1000*/  UISETP.NE.AND UP0, UPT, UR45, 0x2, UPT ;  /* 0x000000022d00788c */ /* 0x000fcc000bf05270 */
[----:B------:R-:W-:-:S13]  /*1010*/  PLOP3.LUT P1, PT, PT, PT, UP0, 0x80, 0x0 ;  /* 0x000000000000781c */ /* 0x000fda0003f2f008 */
[----:B------:R-:W-:Y:S05]  /*1020*/  @!P1 BRA `(.L_x_9) ;  /* 0x0000000000449947 */ /* 0x000fea0003800000 */
[----:B------:R-:W-:-:S06]  /*1030*/  UISETP.NE.AND UP0, UPT, UR45, 0x3, UPT ;  /* 0x000000032d00788c */ /* 0x000fcc000bf05270 */
[----:B------:R-:W-:-:S13]  /*1040*/  PLOP3.LUT P1, PT, PT, PT, UP0, 0x80, 0x0 ;  /* 0x000000000000781c */ /* 0x000fda0003f2f008 */
[----:B------:R-:W-:Y:S05]  /*1050*/  @!P1 BRA `(.L_x_10) ;  /* 0x0000000000249947 */ /* 0x000fea0003800000 */
[----:B------:R-:W-:-:S06]  /*1060*/  UISETP.NE.AND UP0, UPT, UR45, 0x4, UPT ;  /* 0x000000042d00788c */ /* 0x000fcc000bf05270 */
[----:B------:R-:W-:-:S13]  /*1070*/  PLOP3.LUT P1, PT, PT, PT, UP0, 0x80, 0x0 ;  /* 0x000000000000781c */ /* 0x000fda0003f2f008 */
[----:B------:R-:W-:Y:S05]  /*1080*/  @P1 BRA `(.L_x_11) ;  /* 0x0000000000541947 */ /* 0x000fea0003800000 */
[----:B------:R-:W-:Y:S02]  /*1090*/  UIADD3 UR4, UR38, -0x1, URZ ;  /* 0xffffffff26047890 */ /* 0x000fe4000fffe03f */
[----:B------:R-:W-:Y:S02]  /*10a0*/  ULOP3.LUT UR38, UR38, 0x1, URZ, 0xc, !UPT ;  /* 0x0000000126267892 */ /* 0x000fe4000f8e0c3f */
[----:B------:R-:W-:-:S04]  /*10b0*/  ULOP3.LUT UR4, UR4, 0x2, URZ, 0xc0, !UPT ;  /* 0x0000000204047892 */ /* 0x000fc8000f8ec03f */
[----:B------:R-:W-:-:S04]  /*10c0*/  USHF.R.U32.HI UR4, URZ, 0x1, UR4 ;  /* 0x000000013f047899 */ /* 0x000fc80008011604 */
[----:B------:R-:W-:Y:S01]  /*10d0*/  ULOP3.LUT UR39, UR39, UR4, URZ, 0x3c, !UPT ;  /* 0x0000000427277292 */ /* 0x000fe2000f8e3c3f */
[----:B------:R-:W-:Y:S11]  /*10e0*/  BRA `(.L_x_11) ;  /* 0x00000000003c7947 */ /* 0x000ff60003800000 */
.L_x_10:
[----:B------:R-:W-:Y:S02]  /*10f0*/  ULOP3.LUT UP0, URZ, UR38, 0x2, URZ, 0xc0, !UPT ;  /* 0x00000002263f7892 */ /* 0x000fe4000f80c03f */
[----:B------:R-:W-:Y:S02]  /*1100*/  ULOP3.LUT UR38, UR38, 0x1, URZ, 0xc0, !UPT ;  /* 0x0000000126267892 */ /* 0x000fe4000f8ec03f */
[----:B------:R-:W-:-:S04]  /*1110*/  USEL UR4, URZ, 0x1, UP0 ;  /* 0x000000013f047887 */ /* 0x000fc80008000000 */
[----:B------:R-:W-:Y:S01]  /*1120*/  ULOP3.LUT UR39, UR39, UR4, URZ, 0x3c, !UPT ;  /* 0x0000000427277292 */ /* 0x000fe2000f8e3c3f */
[----:B------:R-:W-:Y:S11]  /*1130*/  BRA `(.L_x_11) ;  /* 0x0000000000287947 */ /* 0x000ff60003800000 */
.L_x_9:
[----:B------:R-:W-:Y:S02]  /*1140*/  UIADD3 UR4, UR38, 0x1, URZ ;  /* 0x0000000126047890 */ /* 0x000fe4000fffe03f */
[----:B------:R-:W-:Y:S02]  /*1150*/  ULOP3.LUT UR38, UR38, 0x1, URZ, 0xc, !UPT ;  /* 0x0000000126267892 */ /* 0x000fe4000f8e0c3f */
[----:B------:R-:W-:-:S04]  /*1160*/  UISETP.GT.U32.AND UP0, UPT, UR4, 0x1, UPT ;  /* 0x000000010400788c */ /* 0x000fc8000bf04070 */
[----:B------:R-:W-:-:S04]  /*1170*/  USEL UR4, URZ, 0x1, !UP0 ;  /* 0x000000013f047887 */ /* 0x000fc8000c000000 */
[----:B------:R-:W-:Y:S01]  /*1180*/  ULOP3.LUT UR39, UR39, UR4, URZ, 0x3c, !UPT ;  /* 0x0000000427277292 */ /* 0x000fe2000f8e3c3f */
[----:B------:R-:W-:Y:S11]  /*1190*/  BRA `(.L_x_11) ;  /* 0x0000000000107947 */ /* 0x000ff60003800000 */
.L_x_8:
[----:B------:R-:W-:Y:S02]  /*11a0*/  UISETP.GT.U32.AND UP0, UPT, UR38, 0x1, UPT ;  /* 0x000000012600788c */ /* 0x000fe4000bf04070 */
[----:B------:R-:W-:Y:S02]  /*11b0*/  ULOP3.LUT UR38, UR38, 0x1, URZ, 0xc0, !UPT ;  /* 0x0000000126267892 */ /* 0x000fe4000f8ec03f */
[----:B------:R-:W-:-:S04]  /*11c0*/  USEL UR4, URZ, 0x1, !UP0 ;  /* 0x000000013f047887 */ /* 0x000fc8000c000000 */
[----:B------:R-:W-:-:S12]  /*11d0*/  ULOP3.LUT UR39, UR39, UR4, URZ, 0x3c, !UPT ;  /* 0x0000000427277292 */ /* 0x000fd8000f8e3c3f */
.L_x_11:
[----:B------:R-:W-:Y:S05]  /*11e0*/  @!P0 BRA `(.L_x_12) ;  /* 0x00000000003c8947 */ /* 0x000fea0003800000 */
        /* <DEDUP_REMOVED lines=9> */
[----:B------:R-:W-:Y:S01]  /*1280*/  ULEA UR42, UR42, 0x3, 0x1 ;  /* 0x000000032a2a7891 */ /* 0x000fe2000f8e083f */
[----:B------:R-:W-:Y:S11]  /*1290*/  BRA `(.L_x_15) ;  /* 0x0000000000147947 */ /* 0x000ff60003800000 */
.L_x_14:
[----:B------:R-:W-:Y:S01]  /*12a0*/  ULEA UR42, UR42, 0x2, 0x1 ;  /* 0x000000022a2a7891 */ /* 0x000fe2000f8e083f */
[----:B------:R-:W-:Y:S11]  /*12b0*/  BRA `(.L_x_15) ;  /* 0x00000000000c7947 */ /* 0x000ff60003800000 */
.L_x_13:
[----:B------:R-:W-:Y:S01]  /*12c0*/  ULEA UR42, UR42, 0x1, 0x1 ;  /* 0x000000012a2a7891 */ /* 0x000fe2000f8e083f */
[----:B------:R-:W-:Y:S11]  /*12d0*/  BRA `(.L_x_15) ;  /* 0x0000000000047947 */ /* 0x000ff60003800000 */
.L_x_12:
[----:B------:R-:W-:-:S12]  /*12e0*/  USHF.L.U32 UR42, UR42, 0x1, URZ ;  /* 0x000000012a2a7899 */ /* 0x000fd8000800063f */
.L_x_15:
[----:B------:R-:W-:-:S04]  /*12f0*/  ULOP3.LUT UR4, UR47, 0x1, URZ, 0xfc, !UPT ;  /* 0x000000012f047892 */ /* 0x000fc8000f8efc3f */
[----:B------:R-:W-:-:S06]  /*1300*/  UISETP.NE.AND UP0, UPT, UR4, 0x3, UPT ;  /* 0x000000030400788c */ /* 0x000fcc000bf05270 */
[----:B------:R-:W-:-:S13]  /*1310*/  PLOP3.LUT P0, PT, PT, PT, UP0, 0x80, 0x0 ;  /* 0x000000000000781c */ /* 0x000fda0003f0f008 */
[----:B------:R-:W-:Y:S05]  /*1320*/  @!P0 BRA `(.L_x_16) ;  /* 0x0000000000048947 */ /* 0x000fea0003800000 */
[----:B------:R-:W-:Y:S01]  /*1330*/  BPT.TRAP 0x1 ;  /* 0x000000040000795c */ /* 0x000fe20000300000 */
.L_x_16:
[----:B------:R-:W-:Y:S01]  /*1340*/  ULEA UR4, UR38, UR48, 0x3 ;  /* 0x0000003026047291 */ /* 0x000fe2000f8e183f */
[----:B------:R-:W-:Y:S01]  /*1350*/  IMAD.U32 R0, RZ, RZ, UR39 ;  /* 0x00000027ff007e24 */ /* 0x000fe2000f8e00ff */
[----:B------:R-:W-:-:S04]  /*1360*/  UISETP.NE.AND UP0, UPT, UR50, 0x3, UPT ;  /* 0x000000033200788c */ /* 0x000fc8000bf05270 */
[----:B------:R-:W-:Y:S02]  /*1370*/  SHF.L.U32 R0, R0, 0x1f, RZ ;  /* 0x0000001f00007819 */ /* 0x000fe400000006ff */
[----:B------:R-:W-:Y:S02]  /*1380*/  PLOP3.LUT P0, PT, PT, PT, UP0, 0x80, 0x0 ;  /* 0x000000000000781c */ /* 0x000fe40003f0f008 */
[----:B------:R-:W1:Y:S02]  /*1390*/  SYNCS.PHASECHK.TRANS64.TRYWAIT P1, [UR4+0xe450], R0 ;  /* 0x00e45000ff0075a7 */ /* 0x000e640008020144 */
[----:B-1----:R-:W-:Y:S09]  /*13a0*/  @!P1 BRA `(.L_x_17) ;  /* 0x000000ac00749947 */ /* 0x002ff20003800000 */
.L_x_119:
[----:B------:R-:W-:Y:S05]  /*13b0*/  @!P0 BRA `(.L_x_18) ;  /* 0x0000000000048947 */ /* 0x000fea0003800000 */
[----:B------:R-:W-:Y:S01]  /*13c0*/  BPT.TRAP 0x1 ;  /* 0x000000040000795c */ /* 0x000fe20000300000 */
.L_x_18:
[----:B------:R-:W-:Y:S01]  /*13d0*/  ULEA UR16, UR51, UR48, 0x3 ;  /* 0x0000003033107291 */ /* 0x000fe2000f8e183f */
[----:B-1----:R-:W-:Y:S01]  /*13e0*/  SHF.L.U32 R0, R18, 0x1f, RZ ;  /* 0x0000001f12007819 */ /* 0x002fe200000006ff */
[----:B------:R-:W-:Y:S01]  /*13f0*/  UIADD3 UR17, UR48, 0xe490, URZ ;  /* 0x0000e49030117890 */ /* 0x000fe2000fffe03f */
[----:B------:R-:W-:Y:S01]  /*1400*/  SHF.L.U32 R3, R107, 0x1f, RZ ;  /* 0x0000001f6b037819 */ /* 0x000fe200000006ff */
[----:B------:R-:W-:Y:S02]  /*1410*/  ULEA UR5, UR45, 0xfffffff8, 0x3 ;  /* 0xfffffff82d057891 */ /* 0x000fe4000f8e183f */
[----:B------:R-:W-:Y:S02]  /*1420*/  ULEA UR4, UR45, UR17, 0x3 ;  /* 0x000000112d047291 */ /* 0x000fe4000f8e183f */
[----:B------:R-:W-:Y:S01]  /*1430*/  ULOP3.LUT UR7, UR5, 0x8, URZ, 0xc, !UPT ;  /* 0x0000000805077892 */ /* 0x000fe2000f8e0c3f */
[----:B------:R-:W1:Y:S02]  /*1440*/  SYNCS.PHASECHK.TRANS64.TRYWAIT P1, [UR16+0xe400], R0 ;  /* 0x00e40000ff0075a7 */ /* 0x000e640008020150 */
[----:B-1----:R-:W-:Y:S09]  /*1450*/  @!P1 BRA `(.L_x_19) ;  /* 0x000000ac00609947 */ /* 0x002ff20003800000 */
.L_x_120:
[----:B------:R-:W2:Y:S02]  /*1460*/  SYNCS.PHASECHK.TRANS64.TRYWAIT P1, [UR4+-0x8], R3 ;  /* 0xfffff803ff0075a7 */ /* 0x000ea40008020144 */
[----:B--2---:R-:W-:Y:S05]  /*1470*/  @!P1 BRA `(.L_x_20) ;  /* 0x000000ac00709947 */ /* 0x004fea0003800000 */
.L_x_121:
[----:B------:R-:W-:Y:S01]  /*1480*/  UIADD3 UR5, UR48, 0x2000, URZ ;  /* 0x0000200030057890 */ /* 0x000fe2000fffe03f */
[----:B------:R-:W-:Y:S01]  /*1490*/  WARPGROUP.ARRIVE ;  /* 0x00000000000079c5 */ /* 0x000fe20000000000 */
[----:B------:R-:W-:Y:S01]  /*14a0*/  USHF.R.U32.HI UR6, URZ, 0x4, UR48 ;  /* 0x000000043f067899 */ /* 0x000fe20008011630 */
[----:B------:R-:W2:Y:S01]  /*14b0*/  LDC R7, c[0x0][0x28c] ;  /* 0x0000a300ff077b82 */ /* 0x000ea20000000800 */
[----:B------:R-:W-:Y:S01]  /*14c0*/  USHF.R.U32.HI UR5, URZ, 0x4, UR5 ;  /* 0x000000043f057899 */ /* 0x000fe20008011605 */
[C---:B-1----:R-:W-:Y:S01]  /*14d0*/  VIADD R0, R108.reuse, 0x1 ;  /* 0x000000016c007836 */ /* 0x042fe20000000000 */
[----:B------:R-:W-:Y:S01]  /*14e0*/  ULOP3.LUT UR6, UR6, 0x3fff, URZ, 0xc0, !UPT ;  /* 0x00003fff06067892 */ /* 0x000fe2000f8ec03f */
[C---:B------:R-:W-:Y:S01]  /*14f0*/  VIADD R4, R108.reuse, 0x8 ;  /* 0x000000086c047836 */ /* 0x040fe20000000000 */
[----:B------:R-:W-:Y:S01]  /*1500*/  ULOP3.LUT UR5, UR5, 0x3fff, URZ, 0xc0, !UPT ;  /* 0x00003fff05057892 */ /* 0x000fe2000f8ec03f */
[----:B------:R-:W-:Y:S01]  /*1510*/  IADD3 R6, R108, 0x9, RZ ;  /* 0x000000096c067810 */ /* 0x000fe20007ffe0ff */
[----:B------:R-:W-:Y:S01]  /*1520*/  ULOP3.LUT UR12, UR6, 0x10000, URZ, 0xfc, !UPT ;  /* 0x00010000060c7892 */ /* 0x000fe2000f8efc3f */
[----:B------:R-:W-:Y:S01]  /*1530*/  P2R R11, PR, RZ, 0x1 ;  /* 0x00000001ff0b7803 */ /* 0x000fe20000000000 */
[----:B------:R-:W-:-:S02]  /*1540*/  ULOP3.LUT UR6, UR5, 0x10000, URZ, 0xfc, !UPT ;  /* 0x0001000005067892 */ /* 0x000fc4000f8efc3f */
[----:B------:R-:W-:Y:S02]  /*1550*/  ULEA UR12, UR38, UR12, 0x8 ;  /* 0x0000000c260c7291 */ /* 0x000fe4000f8e403f */
[----:B------:R-:W-:Y:S01]  /*1560*/  ULEA UR14, UR51, UR6, 0x9 ;  /* 0x00000006330e7291 */ /* 0x000fe2000f8e483f */
[----:B------:R-:W-:Y:S01]  /*1570*/  UMOV UR13, 0x80000020 ;  /* 0x80000020000d7882 */ /* 0x000fe20000000000 */
[----:B------:R-:W-:Y:S01]  /*1580*/  UMOV UR15, 0x80000020 ;  /* 0x80000020000f7882 */ /* 0x000fe20000000000 */
[----:B------:R-:W-:Y:S02]  /*1590*/  UIADD3 UR8, UR12, 0x2, URZ ;  /* 0x000000020c087890 */ /* 0x000fe4000fffe03f */
[----:B------:R-:W-:Y:S01]  /*15a0*/  UIADD3 UR10, UR14, 0x2, URZ ;  /* 0x000000020e0a7890 */ /* 0x000fe2000fffe03f */
[----:B------:R-:W-:-:S03]  /*15b0*/  UMOV UR9, 0x80000020 ;  /* 0x8000002000097882 */ /* 0x000fc60000000000 */
[----:B------:R-:W-:Y:S01]  /*15c0*/  HGMMA.64x128x16.F32.BF16 R24, gdesc[UR12], RZ, !UPT, gsb0 ;  /* 0x01e000000c1879f0 */ /* 0x000fe2000c0018ff */
[----:B------:R-:W-:Y:S01]  /*15d0*/  UMOV UR11, 0x80000020 ;  /* 0x80000020000b7882 */ /* 0x000fe20000000000 */
[-C--:B--2---:R-:W-:Y:S01]  /*15e0*/  ISETP.GE.AND P5, PT, R0, R7.reuse, PT ;  /* 0x000000070000720c */ /* 0x084fe20003fa6270 */
[----:B------:R-:W-:Y:S01]  /*15f0*/  VIADD R0, R108, 0x10 ;  /* 0x000000106c007836 */ /* 0x000fe20000000000 */
[-C--:B------:R-:W-:Y:S01]  /*1600*/  ISETP.GE.AND P1, PT, R4, R7.reuse, PT ;  /* 0x000000070400720c */ /* 0x080fe20003f26270 */
[C---:B------:R-:W-:Y:S01]  /*1610*/  VIADD R4, R108.reuse, 0x11 ;  /* 0x000000116c047836 */ /* 0x040fe20000000000 */
[-C--:B------:R-:W-:Y:S02]  /*1620*/  ISETP.GE.AND P6, PT, R108, R7.reuse, PT ;  /* 0x000000076c00720c */ /* 0x080fe40003fc6270 */
[-C--:B------:R-:W-:Y:S01]  /*1630*/  ISETP.GE.AND P3, PT, R0, R7.reuse, PT ;  /* 0x000000070000720c */ /* 0x080fe20003f66270 */
[----:B------:R-:W-:Y:S01]  /*1640*/  VIADD R0, R108, 0x18 ;  /* 0x000000186c007836 */ /* 0x000fe20000000000 */
[-C--:B------:R-:W-:Y:S01]  /*1650*/  ISETP.GE.AND P4, PT, R4, R7.reuse, PT ;  /* 0x000000070400720c */ /* 0x080fe20003f86270 */
[----:B------:R-:W-:Y:S01]  /*1660*/  VIADD R4, R108, 0x20 ;  /* 0x000000206c047836 */ /* 0x000fe20000000000 */
[----:B------:R-:W-:Y:S01]  /*1670*/  ISETP.GE.AND P2, PT, R6, R7, PT ;  /* 0x000000070600720c */ /* 0x000fe20003f46270 */
[----:B------:R-:W-:-:S02]  /*1680*/  WARPGROUP.DEPBAR.LE gsb0, 0x0 ;  /* 0x00008000000079c5 */ /* 0x000fc40000010000 */
[----:B------:R-:W-:-:S06]  /*1690*/  WARPGROUP.ARRIVE ;  /* 0x00000000000079c5 */ /* 0x000fcc0000000000 */
[----:B------:R-:W-:Y:S01]  /*16a0*/  HGMMA.64x128x16.F32.BF16 R24, gdesc[UR8], R24, gsb0 ;  /* 0x01e00000081879f0 */ /* 0x000fe20008001818 */
[----:B------:R-:W-:Y:S02]  /*16b0*/  ULDC UR10, c[0x0][0x604] ;  /* 0x00018100000a7ab9 */ /* 0x000fe40000000800 */
[----:B------:R-:W-:Y:S02]  /*16c0*/  WARPGROUP.DEPBAR.LE gsb0, 0x0 ;  /* 0x00008000000079c5 */ /* 0x000fe40000010000 */
[----:B------:R-:W-:Y:S02]  /*16d0*/  FSEL R24, R24, -INF , !P6 ;  /* 0xff80000018187808 */ /* 0x000fe40007000000 */
[----:B------:R-:W-:Y:S02]  /*16e0*/  FSEL R26, R26, -INF , !P6 ;  /* 0xff8000001a1a7808 */ /* 0x000fe40007000000 */
[----:B------:R-:W-:Y:S02]  /*16f0*/  ISETP.GE.AND P6, PT, R0, R7, PT ;  /* 0x000000070000720c */ /* 0x000fe40003fc6270 */
[----:B------:R-:W-:-:S02]  /*1700*/  IADD3 R0, R108, 0x19, RZ ;  /* 0x000000196c007810 */ /* 0x000fc40007ffe0ff */
[----:B------:R-:W-:Y:S02]  /*1710*/  FSEL R25, R25, -INF , !P5 ;  /* 0xff80000019197808 */ /* 0x000fe40006800000 */
[----:B------:R-:W-:Y:S02]  /*1720*/  FSEL R28, R28, -INF , !P1 ;  /* 0xff8000001c1c7808 */ /* 0x000fe40004800000 */
[----:B------:R-:W-:Y:S02]  /*1730*/  FSEL R30, R30, -INF , !P1 ;  /* 0xff8000001e1e7808 */ /* 0x000fe40004800000 */
[----:B------:R-:W-:Y:S02]  /*1740*/  FSEL R27, R27, -INF , !P5 ;  /* 0xff8000001b1b7808 */ /* 0x000fe40006800000 */
[-C--:B------:R-:W-:Y:S01]  /*1750*/  ISETP.GE.AND P1, PT, R4, R7.reuse, PT ;  /* 0x000000070400720c */ /* 0x080fe20003f26270 */
[----:B------:R-:W-:Y:S01]  /*1760*/  VIADD R4, R108, 0x28 ;  /* 0x000000286c047836 */ /* 0x000fe20000000000 */
[----:B------:R-:W-:Y:S01]  /*1770*/  ISETP.GE.AND P5, PT, R0, R7, PT ;  /* 0x000000070000720c */ /* 0x000fe20003fa6270 */
[----:B------:R-:W-:Y:S01]  /*1780*/  VIADD R0, R108, 0x21 ;  /* 0x000000216c007836 */ /* 0x000fe20000000000 */
[----:B------:R-:W-:-:S02]  /*1790*/  FMNMX R3, R24, R25, !PT ;  /* 0x0000001918037209 */ /* 0x000fc40007800000 */
[----:B------:R-:W-:Y:S02]  /*17a0*/  FSEL R32, R32, -INF , !P3 ;  /* 0xff80000020207808 */ /* 0x000fe40005800000 */
[----:B------:R-:W-:Y:S02]  /*17b0*/  FSEL R34, R34, -INF , !P3 ;  /* 0xff80000022227808 */ /* 0x000fe40005800000 */
[----:B------:R-:W-:Y:S02]  /*17c0*/  FSEL R29, R29, -INF , !P2 ;  /* 0xff8000001d1d7808 */ /* 0x000fe40005000000 */
[----:B------:R-:W-:Y:S02]  /*17d0*/  FSEL R31, R31, -INF , !P2 ;  /* 0xff8000001f1f7808 */ /* 0x000fe40005000000 */
[-C--:B------:R-:W-:Y:S02]  /*17e0*/  ISETP.GE.AND P3, PT, R4, R7.reuse, PT ;  /* 0x000000070400720c */ /* 0x080fe40003f66270 */
[----:B------:R-:W-:-:S02]  /*17f0*/  ISETP.GE.AND P2, PT, R0, R7, PT ;  /* 0x000000070000720c */ /* 0x000fc40003f46270 */
[----:B------:R-:W-:Y:S02]  /*1800*/  FMNMX R4, R28, R3, !PT ;  /* 0x000000031c047209 */ /* 0x000fe40007800000 */
[----:B------:R-:W-:Y:S02]  /*1810*/  IADD3 R0, R108, 0x29, RZ ;  /* 0x000000296c007810 */ /* 0x000fe40007ffe0ff */
[----:B------:R-:W-:Y:S02]  /*1820*/  FSEL R33, R33, -INF , !P4 ;  /* 0xff80000021217808 */ /* 0x000fe40006000000 */
[----:B------:R-:W-:Y:S02]  /*1830*/  FSEL R35, R35, -INF , !P4 ;  /* 0xff80000023237808 */ /* 0x000fe40006000000 */
[----:B------:R-:W-:Y:S02]  /*1840*/  FMNMX R3, R29, R4, !PT ;  /* 0x000000041d037209 */ /* 0x000fe40007800000 */
[----:B------:R-:W-:Y:S01]  /*1850*/  ISETP.GE.AND P4, PT, R0, R7, PT ;  /* 0x000000070000720c */ /* 0x000fe20003f86270 */
[----:B------:R-:W-:Y:S01]  /*1860*/  VIADD R0, R108, 0x30 ;  /* 0x000000306c007836 */ /* 0x000fe20000000000 */
[----:B------:R-:W-:-:S02]  /*1870*/  FMNMX R4, R32, R3, !PT ;  /* 0x0000000320047209 */ /* 0x000fc40007800000 */
[----:B------:R-:W-:Y:S02]  /*1880*/  FSEL R36, R36, -INF , !P6 ;  /* 0xff80000024247808 */ /* 0x000fe40007000000 */
[----:B------:R-:W-:Y:S02]  /*1890*/  FSEL R38, R38, -INF , !P6 ;  /* 0xff80000026267808 */ /* 0x000fe40007000000 */
[----:B------:R-:W-:Y:S01]  /*18a0*/  ISETP.GE.AND P6, PT, R0, R7, PT ;  /* 0x000000070000720c */ /* 0x000fe20003fc6270 */
[----:B------:R-:W-:Y:S01]  /*18b0*/  VIADD R0, R108, 0x31 ;  /* 0x000000316c007836 */ /* 0x000fe20000000000 */
[----:B------:R-:W-:Y:S02]  /*18c0*/  FMNMX R3, R33, R4, !PT ;  /* 0x0000000421037209 */ /* 0x000fe40007800000 */
[----:B------:R-:W-:Y:S02]  /*18d0*/  FSEL R37, R37, -INF , !P5 ;  /* 0xff80000025257808 */ /* 0x000fe40006800000 */
[----:B------:R-:W-:-:S02]  /*18e0*/  FSEL R39, R39, -INF , !P5 ;  /* 0xff80000027277808 */ /* 0x000fc40006800000 */
[----:B------:R-:W-:Y:S02]  /*18f0*/  FMNMX R4, R36, R3, !PT ;  /* 0x0000000324047209 */ /* 0x000fe40007800000 */
[-C--:B------:R-:W-:Y:S01]  /*1900*/  ISETP.GE.AND P5, PT, R0, R7.reuse, PT ;  /* 0x000000070000720c */ /* 0x080fe20003fa6270 */
[----:B------:R-:W-:Y:S01]  /*1910*/  VIADD R0, R108, 0x38 ;  /* 0x000000386c007836 */ /* 0x000fe20000000000 */
[----:B------:R-:W-:Y:S02]  /*1920*/  FSEL R40, R40, -INF , !P1 ;  /* 0xff80000028287808 */ /* 0x000fe40004800000 */
[----:B------:R-:W-:Y:S02]  /*1930*/  FMNMX R3, R37, R4, !PT ;  /* 0x0000000425037209 */ /* 0x000fe40007800000 */
[----:B------:R-:W-:Y:S02]  /*1940*/  FSEL R42, R42, -INF , !P1 ;  /* 0xff8000002a2a7808 */ /* 0x000fe40004800000 */
[----:B------:R-:W-:-:S02]  /*1950*/  ISETP.GE.AND P1, PT, R0, R7, PT ;  /* 0x000000070000720c */ /* 0x000fc40003f26270 */
[----:B------:R-:W-:Y:S02]  /*1960*/  IADD3 R0, R108, 0x39, RZ ;  /* 0x000000396c007810 */ /* 0x000fe40007ffe0ff */
[----:B------:R-:W-:Y:S02]  /*1970*/  FSEL R41, R41, -INF , !P2 ;  /* 0xff80000029297808 */ /* 0x000fe40005000000 */
[----:B------:R-:W-:Y:S02]  /*1980*/  FMNMX R4, R40, R3, !PT ;  /* 0x0000000328047209 */ /* 0x000fe40007800000 */
[----:B------:R-:W-:Y:S02]  /*1990*/  FSEL R43, R43, -INF , !P2 ;  /* 0xff8000002b2b7808 */ /* 0x000fe40005000000 */
[----:B------:R-:W-:Y:S01]  /*19a0*/  ISETP.GE.AND P2, PT, R0, R7, PT ;  /* 0x000000070000720c */ /* 0x000fe20003f46270 */
[----:B------:R-:W-:Y:S01]  /*19b0*/  VIADD R0, R108, 0x40 ;  /* 0x000000406c007836 */ /* 0x000fe20000000000 */
[----:B------:R-:W-:-:S02]  /*19c0*/  FSEL R44, R44, -INF , !P3 ;  /* 0xff8000002c2c7808 */ /* 0x000fc40005800000 */
[----:B------:R-:W-:Y:S02]  /*19d0*/  FMNMX R3, R41, R4, !PT ;  /* 0x0000000429037209 */ /* 0x000fe40007800000 */
        /* <DEDUP_REMOVED lines=8> */
[----:B------:R-:W-:Y:S01]  /*1a60*/  ISETP.GE.AND P4, PT, R0, R7, PT ;  /* 0x000000070000720c */ /* 0x000fe20003f86270 */
[----:B------:R-:W-:Y:S01]  /*1a70*/  VIADD R0, R108, 0x48 ;  /* 0x000000486c007836 */ /* 0x000fe20000000000 */
[----:B------:R-:W-:Y:S02]  /*1a80*/  FSEL R49, R49, -INF , !P5 ;  /* 0xff80000031317808 */ /* 0x000fe40006800000 */
[----:B------:R-:W-:Y:S02]  /*1a90*/  FMNMX R4, R48, R3, !PT ;  /* 0x0000000330047209 */ /* 0x000fe40007800000 */
[----:B------:R-:W-:-:S02]  /*1aa0*/  FSEL R52, R52, -INF , !P1 ;  /* 0xff80000034347808 */ /* 0x000fc40004800000 */
[----:B------:R-:W-:Y:S02]  /*1ab0*/  FMNMX R3, R49, R4, !PT ;  /* 0x0000000431037209 */ /* 0x000fe40007800000 */
[----:B------:R-:W-:Y:S02]  /*1ac0*/  FSEL R50, R50, -INF , !P6 ;  /* 0xff80000032327808 */ /* 0x000fe40007000000 */
[----:B------:R-:W-:Y:S02]  /*1ad0*/  ISETP.GE.AND P6, PT, R0, R7, PT ;  /* 0x000000070000720c */ /* 0x000fe40003fc6270 */
[----:B------:R-:W-:Y:S02]  /*1ae0*/  IADD3 R0, R108, 0x49, RZ ;  /* 0x000000496c007810 */ /* 0x000fe40007ffe0ff */
[----:B------:R-:W-:Y:S02]  /*1af0*/  FSEL R53, R53, -INF , !P2 ;  /* 0xff80000035357808 */ /* 0x000fe40005000000 */
[----:B------:R-:W-:-:S02]  /*1b00*/  FMNMX R4, R52, R3, !PT ;  /* 0x0000000334047209 */ /* 0x000fc40007800000 */
[----:B------:R-:W-:Y:S02]  /*1b10*/  FSEL R51, R51, -INF , !P5 ;  /* 0xff80000033337808 */ /* 0x000fe40006800000 */
[----:B------:R-:W-:Y:S01]  /*1b20*/  ISETP.GE.AND P5, PT, R0, R7, PT ;  /* 0x000000070000720c */ /* 0x000fe20003fa6270 */
[----:B------:R-:W-:Y:S01]  /*1b30*/  VIADD R0, R108, 0x50 ;  /* 0x000000506c007836 */ /* 0x000fe20000000000 */
[----:B------:R-:W-:Y:S02]  /*1b40*/  FSEL R56, R56, -INF , !P3 ;  /* 0xff80000038387808 */ /* 0x000fe40005800000 */
        /* <DEDUP_REMOVED lines=14> */
[----:B------:R-:W-:Y:S02]  /*1c30*/  FSEL R64, R64, -INF , !P1 ;  /* 0xff80000040407808 */ /* 0x000fe40004800000 */
[----:B------:R-:W-:Y:S01]  /*1c40*/  FMNMX R3, R61, R4, !PT ;  /* 0x000000043d037209 */ /* 0x000fe20007800000 */
[----:B------:R-:W-:Y:S01]  /*1c50*/  VIADD R4, R108, 0x61 ;  /* 0x000000616c047836 */ /* 0x000fe20000000000 */
[----:B------:R-:W-:Y:S02]  /*1c60*/  ISETP.GE.AND P3, PT, R0, R7, PT ;  /* 0x000000070000720c */ /* 0x000fe40003f66270 */
[----:B------:R-:W-:-:S02]  /*1c70*/  IADD3 R0, R108, 0x59, RZ ;  /* 0x000000596c007810 */ /* 0x000fc40007ffe0ff */
[----:B------:R-:W-:Y:S02]  /*1c80*/  FSEL R65, R65, -INF , !P2 ;  /* 0xff80000041417808 */ /* 0x000fe40005000000 */
[----:B------:R-:W-:Y:S02]  /*1c90*/  FMNMX R6, R64, R3, !PT ;  /* 0x0000000340067209 */ /* 0x000fe40007800000 */
[----:B------:R-:W-:Y:S02]  /*1ca0*/  FSEL R59, R59, -INF , !P4 ;  /* 0xff8000003b3b7808 */ /* 0x000fe40006000000 */
[-C--:B------:R-:W-:Y:S01]  /*1cb0*/  ISETP.GE.AND P4, PT, R0, R7.reuse, PT ;  /* 0x000000070000720c */ /* 0x080fe20003f86270 */
[----:B------:R-:W-:Y:S01]  /*1cc0*/  VIADD R0, R108, 0x60 ;  /* 0x000000606c007836 */ /* 0x000fe20000000000 */
[----:B------:R-:W-:Y:S01]  /*1cd0*/  ISETP.GE.AND P0, PT, R4, R7, PT ;  /* 0x000000070400720c */ /* 0x000fe20003f06270 */
[----:B------:R-:W-:Y:S01]  /*1ce0*/  VIADD R4, R108, 0x68 ;  /* 0x000000686c047836 */ /* 0x000fe20000000000 */
[----:B------:R-:W-:-:S02]  /*1cf0*/  FSEL R68, R68, -INF , !P3 ;  /* 0xff80000044447808 */ /* 0x000fc40005800000 */
[----:B------:R-:W-:Y:S02]  /*1d00*/  FMNMX R3, R65, R6, !PT ;  /* 0x0000000641037209 */ /* 0x000fe40007800000 */
[----:B------:R-:W-:Y:S02]  /*1d10*/  FSEL R62, R62, -INF , !P6 ;  /* 0xff8000003e3e7808 */ /* 0x000fe40007000000 */
[----:B------:R-:W-:Y:S02]  /*1d20*/  ISETP.GE.AND P6, PT, R0, R7, PT ;  /* 0x000000070000720c */ /* 0x000fe40003fc6270 */
[----:B------:R-:W-:Y:S02]  /*1d30*/  FSEL R66, R66, -INF , !P1 ;  /* 0xff80000042427808 */ /* 0x000fe40004800000 */
[----:B------:R-:W-:Y:S02]  /*1d40*/  FSEL R69, R69, -INF , !P4 ;  /* 0xff80000045457808 */ /* 0x000fe40006000000 */
[----:B------:R-:W-:-:S02]  /*1d50*/  FMNMX R6, R68, R3, !PT ;  /* 0x0000000344067209 */ /* 0x000fc40007800000 */
[-C--:B------:R-:W-:Y:S02]  /*1d60*/  ISETP.GE.AND P1, PT, R4, R7.reuse, PT ;  /* 0x000000070400720c */ /* 0x080fe40003f26270 */
        /* <DEDUP_REMOVED lines=10> */
[----:B------:R-:W-:Y:S02]  /*1e10*/  FMNMX R3, R73, R6, !PT ;  /* 0x0000000649037209 */ /* 0x000fe40007800000 */
        /* <DEDUP_REMOVED lines=10> */
[----:B------:R-:W-:Y:S02]  /*1ec0*/  IADD3 R6, R108, 0x79, RZ ;  /* 0x000000796c067810 */ /* 0x000fe40007ffe0ff */
[----:B------:R-:W-:Y:S02]  /*1ed0*/  FSEL R81, R81, -INF , !P4 ;  /* 0xff80000051517808 */ /* 0x000fe40006000000 */
[----:B------:R-:W-:Y:S02]  /*1ee0*/  FMNMX R8, R80, R3, !PT ;  /* 0x0000000350087209 */ /* 0x000fe40007800000 */
[----:B------:R-:W-:Y:S02]  /*1ef0*/  ISETP.GE.AND P5, PT, R4, R7, PT ;  /* 0x000000070400720c */ /* 0x000fe40003fa6270 */
[----:B------:R-:W-:Y:S02]  /*1f00*/  FMNMX R3, R81, R8, !PT ;  /* 0x0000000851037209 */ /* 0x000fe40007800000 */
[----:B------:R-:W-:-:S02]  /*1f10*/  FSEL R84, R84, -INF , !P5 ;  /* 0xff80000054547808 */ /* 0x000fc40006800000 */
[----:B------:R-:W-:Y:S02]  /*1f20*/  ISETP.GE.AND P6, PT, R6, R7, PT ;  /* 0x000000070600720c */ /* 0x000fe40003fc6270 */
[----:B------:R-:W-:Y:S02]  /*1f30*/  FMNMX R4, R84, R3, !PT ;  /* 0x0000000354047209 */ /* 0x000fe40007800000 */
[----:B------:R-:W-:Y:S02]  /*1f40*/  FSEL R85, R85, -INF , !P6 ;  /* 0xff80000055557808 */ /* 0x000fe40007000000 */
[----:B------:R-:W-:Y:S02]  /*1f50*/  P2R R9, PR, RZ, 0x2 ;  /* 0x00000002ff097803 */ /* 0x000fe40000000000 */
[----:B------:R-:W-:Y:S02]  /*1f60*/  FMNMX R4, R85, R4, !PT ;  /* 0x0000000455047209 */ /* 0x000fe40007800000 */
[----:B------:R-:W-:-:S02]  /*1f70*/  P2R R10, PR, RZ, 0x1 ;  /* 0x00000001ff0a7803 */ /* 0x000fc40000000000 */
[----:B------:R-:W-:Y:S01]  /*1f80*/  ISETP.GE.AND P0, PT, R0, R7, PT ;  /* 0x000000070000720c */ /* 0x000fe20003f06270 */
[----:B------:R-:W1:Y:S01]  /*1f90*/  SHFL.BFLY PT, R3, R4, 0x1, 0x1f ;  /* 0x0c201f0004037f89 */ /* 0x000e6200000e0000 */
[----:B------:R-:W-:Y:S02]  /*1fa0*/  FSEL R83, R83, -INF , !P4 ;  /* 0xff80000053537808 */ /* 0x000fe40006000000 */
[----:B------:R-:W-:Y:S02]  /*1fb0*/  FSEL R74, R74, -INF , !P0 ;  /* 0xff8000004a4a7808 */ /* 0x000fe40004000000 */
[----:B------:R-:W-:Y:S02]  /*1fc0*/  ISETP.NE.AND P0, PT, R10, RZ, PT ;  /* 0x000000ff0a00720c */ /* 0x000fe40003f05270 */
[----:B------:R-:W-:Y:S02]  /*1fd0*/  FSEL R82, R82, -INF , !P3 ;  /* 0xff80000052527808 */ /* 0x000fe40005800000 */
[----:B------:R-:W-:-:S02]  /*1fe0*/  FSEL R75, R75, -INF , !P0 ;  /* 0xff8000004b4b7808 */ /* 0x000fc40004000000 */
[----:B------:R-:W-:Y:S02]  /*1ff0*/  ISETP.NE.AND P0, PT, R11, RZ, PT ;  /* 0x000000ff0b00720c */ /* 0x000fe40003f05270 */
[----:B------:R-:W-:Y:S02]  /*2000*/  FSEL R87, R87, -INF , !P6 ;  /* 0xff80000057577808 */ /* 0x000fe40007000000 */
[----:B------:R-:W-:Y:S02]  /*2010*/  FSEL R79, R79, -INF , !P2 ;  /* 0xff8000004f4f7808 */ /* 0x000fe40005000000 */
[----:B------:R-:W-:Y:S02]  /*2020*/  FSEL R86, R86, -INF , !P5 ;  /* 0xff80000056567808 */ /* 0x000fe40006800000 */
[----:B-1----:R-:W-:-:S05]  /*2030*/  FMNMX R3, R4, R3, !PT ;  /* 0x0000000304037209 */ /* 0x002fca0007800000 */
[----:B------:R-:W1:Y:S02]  /*2040*/  SHFL.BFLY PT, R6, R3, 0x2, 0x1f ;  /* 0x0c401f0003067f89 */ /* 0x000e6400000e0000 */
[----:B-1----:R-:W-:Y:S02]  /*2050*/  FMNMX R5, R3, R6, !PT ;  /* 0x0000000603057209 */ /* 0x002fe40007800000 */
[----:B------:R-:W-:Y:S02]  /*2060*/  FMNMX R3, R26, R27, !PT ;  /* 0x0000001b1a037209 */ /* 0x000fe40007800000 */
[----:B------:R-:W-:-:S04]  /*2070*/  FSETP.NEU.AND P1, PT, R5, -INF , PT ;  /* 0xff8000000500780b */ /* 0x000fc80003f2d000 */
[----:B------:R-:W-:Y:S02]  /*2080*/  FSEL R0, R5, RZ, P1 ;  /* 0x000000ff05007208 */ /* 0x000fe40000800000 */
[----:B------:R-:W-:-:S03]  /*2090*/  ISETP.NE.AND P1, PT, R9, RZ, PT ;  /* 0x000000ff0900720c */ /* 0x000fc60003f25270 */
[----:B------:R-:W-:Y:S01]  /*20a0*/  FMUL R20, R0, UR10 ;  /* 0x0000000a00147c20 */ /* 0x000fe20008400000 */
[----:B------:R-:W-:Y:S02]  /*20b0*/  FSEL R78, R78, -INF , !P1 ;  /* 0xff8000004e4e7808 */ /* 0x000fe40004800000 */
[----:B------:R-:W-:Y:S01]  /*20c0*/  FMNMX R0, R30, R3, !PT ;  /* 0x000000031e007209 */ /* 0x000fe20007800000 */
[--C-:B------:R-:W-:Y:S01]  /*20d0*/  FFMA R24, R24, UR10, -R20.reuse ;  /* 0x0000000a18187c23 */ /* 0x100fe20008000814 */
[--C-:B------:R-:W-:Y:S01]  /*20e0*/  FFMA R11, R29, UR10, -R20.reuse ;  /* 0x0000000a1d0b7c23 */ /* 0x100fe20008000814 */
[--C-:B------:R-:W-:Y:S01]  /*20f0*/  FFMA R4, R28, UR10, -R20.reuse ;  /* 0x0000000a1c047c23 */ /* 0x100fe20008000814 */
[----:B------:R-:W-:Y:S01]  /*2100*/  FMNMX R3, R31, R0, !PT ;  /* 0x000000001f037209 */ /* 0x000fe20007800000 */
[--C-:B------:R-:W-:Y:S01]  /*2110*/  FFMA R8, R36, UR10, -R20.reuse ;  /* 0x0000000a24087c23 */ /* 0x100fe20008000814 */
[----:B------:R-:W-:Y:S01]  /*2120*/  FSETP.GEU.AND P1, PT, R24, -126, PT ;  /* 0xc2fc00001800780b */ /* 0x000fe20003f2e000 */
        /* <DEDUP_REMOVED lines=12> */
[----:B------:R-:W-:Y:S01]  /*21f0*/  @!P1 FMUL R24, R24, 0.5 ;  /* 0x3f00000018189820 */ /* 0x000fe20000400000 */
[----:B------:R-:W-:Y:S01]  /*2200*/  FMNMX R3, R39, R0, !PT ;  /* 0x0000000027037209 */ /* 0x000fe20007800000 */
[--C-:B------:R-:W-:Y:S01]  /*2210*/  FFMA R25, R45, UR10, -R20.reuse ;  /* 0x0000000a2d197c23 */ /* 0x100fe20008000814 */
[----:B------:R-:W-:Y:S01]  /*2220*/  FSETP.GEU.AND P2, PT, R9, -126, PT ;  /* 0xc2fc00000900780b */ /* 0x000fe20003f4e000 */
[----:B------:R-:W-:Y:S01]  /*2230*/  @!P4 FMUL R11, R11, 0.5 ;  /* 0x3f0000000b0bc820 */ /* 0x000fe20000400000 */
[----:B------:R-:W-:Y:S01]  /*2240*/  FMNMX R0, R42, R3, !PT ;  /* 0x000000032a007209 */ /* 0x000fe20007800000 */
[----:B------:R-:W1:Y:S01]  /*2250*/  MUFU.EX2 R24, R24 ;  /* 0x0000001800187308 */ /* 0x000e620000000800 */
[----:B------:R-:W-:Y:S01]  /*2260*/  FSETP.GEU.AND P5, PT, R28, -126, PT ;  /* 0xc2fc00001c00780b */ /* 0x000fe20003fae000 */
[----:B------:R-:W-:Y:S01]  /*2270*/  @!P3 FMUL R4, R4, 0.5 ;  /* 0x3f0000000404b820 */ /* 0x000fe20000400000 */
[----:B------:R-:W-:Y:S01]  /*2280*/  FMNMX R3, R43, R0, !PT ;  /* 0x000000002b037209 */ /* 0x000fe20007800000 */
[--C-:B------:R-:W-:Y:S01]  /*2290*/  FFMA R15, R37, UR10, -R20.reuse ;  /* 0x0000000a250f7c23 */ /* 0x100fe20008000814 */
[--C-:B------:R-:W-:Y:S01]  /*22a0*/  FFMA R33, R53, UR10, -R20.reuse ;  /* 0x0000000a35217c23 */ /* 0x100fe20008000814 */
[----:B------:R-:W-:Y:S01]  /*22b0*/  @!P6 FMUL R13, R13, 0.5 ;  /* 0x3f0000000d0de820 */ /* 0x000fe20000400000 */
[----:B------:R-:W-:Y:S01]  /*22c0*/  FMNMX R0, R46, R3, !PT ;  /* 0x000000032e007209 */ /* 0x000fe20007800000 */
[----:B------:R-:W2:Y:S01]  /*22d0*/  MUFU.EX2 R11, R11 ;  /* 0x0000000b000b7308 */ /* 0x000ea20000000800 */
[--C-:B------:R-:W-:Y:S01]  /*22e0*/  FFMA R12, R52, UR10, -R20.reuse ;  /* 0x0000000a340c7c23 */ /* 0x100fe20008000814 */
[----:B------:R-:W-:Y:S01]  /*22f0*/  @!P2 FMUL R9, R9, 0.5 ;  /* 0x3f0000000909a820 */ /* 0x000fe20000400000 */
[----:B------:R-:W-:Y:S01]  /*2300*/  FMNMX R3, R47, R0, !PT ;  /* 0x000000002f037209 */ /* 0x000fe20007800000 */
[--C-:B------:R-:W-:Y:S01]  /*2310*/  FFMA R10, R44, UR10, -R20.reuse ;  /* 0x0000000a2c0a7c23 */ /* 0x100fe20008000814 */
[--C-:B------:R-:W-:Y:S01]  /*2320*/  FFMA R41, R60, UR10, -R20.reuse ;  /* 0x0000000a3c297c23 */ /* 0x100fe20008000814 */
[----:B------:R-:W-:Y:S01]  /*2330*/  @!P5 FMUL R28, R28, 0.5 ;  /* 0x3f0000001c1cd820 */ /* 0x000fe20000400000 */
[----:B------:R-:W-:Y:S01]  /*2340*/  FMNMX R0, R50, R3, !PT ;  /* 0x0000000332007209 */ /* 0x000fe20007800000 */
[----:B------:R-:W3:Y:S01]  /*2350*/  MUFU.EX2 R4, R4 ;  /* 0x0000000400047308 */ /* 0x000ee20000000800 */
[----:B-1----:R-:W-:Y:S01]  /*2360*/  @!P1 FMUL R24, R24, R24 ;  /* 0x0000001818189220 */ /* 0x002fe20000400000 */
[----:B------:R-:W-:Y:S01]  /*2370*/  FSETP.GEU.AND P1, PT, R8, -126, PT ;  /* 0xc2fc00000800780b */ /* 0x000fe20003f2e000 */
[--C-:B------:R-:W-:Y:S01]  /*2380*/  FFMA R40, R57, UR10, -R20.reuse ;  /* 0x0000000a39287c23 */ /* 0x100fe20008000814 */
[----:B------:R-:W-:Y:S01]  /*2390*/  FMNMX R3, R51, R0, !PT ;  /* 0x0000000033037209 */ /* 0x000fe20007800000 */
[--C-:B------:R-:W-:Y:S01]  /*23a0*/  FFMA R29, R49, UR10, -R20.reuse ;  /* 0x0000000a311d7c23 */ /* 0x100fe20008000814 */
[--C-:B------:R-:W-:Y:S01]  /*23b0*/  FFMA R44, R65, UR10, -R20.reuse ;  /* 0x0000000a412c7c23 */ /* 0x100fe20008000814 */
[--C-:B------:R-:W-:Y:S01]  /*23c0*/  FFMA R45, R64, UR10, -R20.reuse ;  /* 0x0000000a402d7c23 */ /* 0x100fe20008000814 */
[----:B------:R-:W-:Y:S01]  /*23d0*/  FMNMX R0, R54, R3, !PT ;  /* 0x0000000336007209 */ /* 0x000fe20007800000 */
[----:B--2---:R-:W-:Y:S01]  /*23e0*/  @!P4 FMUL R11, R11, R11 ;  /* 0x0000000b0b0bc220 */ /* 0x004fe20000400000 */
[----:B------:R-:W-:Y:S01]  /*23f0*/  FSETP.GEU.AND P4, PT, R21, -126, PT ;  /* 0xc2fc00001500780b */ /* 0x000fe20003f8e000 */
[----:B------:R-:W1:Y:S01]  /*2400*/  MUFU.EX2 R13, R13 ;  /* 0x0000000d000d7308 */ /* 0x000e620000000800 */
[----:B------:R-:W-:Y:S01]  /*2410*/  FMNMX R3, R55, R0, !PT ;  /* 0x0000000037037209 */ /* 0x000fe20007800000 */
[--C-:B------:R-:W-:Y:S01]  /*2420*/  FFMA R37, R56, UR10, -R20.reuse ;  /* 0x0000000a38257c23 */ /* 0x100fe20008000814 */
[--C-:B------:R-:W-:Y:S01]  /*2430*/  FFMA R72, R72, UR10, -R20.reuse ;  /* 0x0000000a48487c23 */ /* 0x100fe20008000814 */
[----:B------:R-:W-:Y:S01]  /*2440*/  @!P1 FMUL R8, R8, 0.5 ;  /* 0x3f00000008089820 */ /* 0x000fe20000400000 */
[----:B------:R-:W-:Y:S01]  /*2450*/  FMNMX R0, R58, R3, !PT ;  /* 0x000000033a007209 */ /* 0x000fe20007800000 */
[----:B---3--:R-:W-:Y:S01]  /*2460*/  @!P3 FMUL R4, R4, R4 ;  /* 0x000000040404b220 */ /* 0x008fe20000400000 */
[----:B------:R-:W-:Y:S01]  /*2470*/  FSETP.GEU.AND P3, PT, R32, -126, PT ;  /* 0xc2fc00002000780b */ /* 0x000fe20003f6e000 */
[----:B------:R-:W2:Y:S01]  /*2480*/  MUFU.EX2 R9, R9 ;  /* 0x0000000900097308 */ /* 0x000ea20000000800 */
[----:B------:R-:W-:Y:S01]  /*2490*/  FMNMX R3, R59, R0, !PT ;  /* 0x000000003b037209 */ /* 0x000fe20007800000 */
[--C-:B------:R-:W-:Y:S01]  /*24a0*/  FFMA R69, R69, UR10, -R20.reuse ;  /* 0x0000000a45457c23 */ /* 0x100fe20008000814 */
[--C-:B------:R-:W-:Y:S01]  /*24b0*/  FFMA R14, R61, UR10, -R20.reuse ;  /* 0x0000000a3d0e7c23 */ /* 0x100fe20008000814 */
[----:B------:R-:W-:Y:S01]  /*24c0*/  @!P4 FMUL R21, R21, 0.5 ;  /* 0x3f0000001515c820 */ /* 0x000fe20000400000 */
[----:B------:R-:W-:Y:S01]  /*24d0*/  FMNMX R0, R62, R3, !PT ;  /* 0x000000033e007209 */ /* 0x000fe20007800000 */
[--C-:B------:R-:W-:Y:S01]  /*24e0*/  FFMA R77, R77, UR10, -R20.reuse ;  /* 0x0000000a4d4d7c23 */ /* 0x100fe20008000814 */
[--C-:B------:R-:W-:Y:S01]  /*24f0*/  FFMA R76, R76, UR10, -R20.reuse ;  /* 0x0000000a4c4c7c23 */ /* 0x100fe20008000814 */
[----:B------:R-:W3:Y:S01]  /*2500*/  MUFU.EX2 R8, R8 ;  /* 0x0000000800087308 */ /* 0x000ee20000000800 */
[----:B-1----:R-:W-:Y:S01]  /*2510*/  @!P6 FMUL R13, R13, R13 ;  /* 0x0000000d0d0de220 */ /* 0x002fe20000400000 */
[----:B------:R-:W-:Y:S01]  /*2520*/  FMNMX R3, R63, R0, !PT ;  /* 0x000000003f037209 */ /* 0x000fe20007800000 */
[--C-:B------:R-:W-:Y:S01]  /*2530*/  FFMA R81, R81, UR10, -R20.reuse ;  /* 0x0000000a51517c23 */ /* 0x100fe20008000814 */
[----:B------:R-:W-:Y:S01]  /*2540*/  @!P3 FMUL R32, R32, 0.5 ;  /* 0x3f0000002020b820 */ /* 0x000fe20000400000 */
[----:B------:R-:W-:Y:S01]  /*2550*/  FSETP.GEU.AND P6, PT, R25, -126, PT ;  /* 0xc2fc00001900780b */ /* 0x000fe20003fce000 */
[--C-:B------:R-:W-:Y:S01]  /*2560*/  FFMA R68, R68, UR10, -R20.reuse ;  /* 0x0000000a44447c23 */ /* 0x100fe20008000814 */
[----:B------:R-:W-:Y:S01]  /*2570*/  FMNMX R0, R66, R3, !PT ;  /* 0x0000000342007209 */ /* 0x000fe20007800000 */
[----:B------:R-:W1:Y:S01]  /*2580*/  MUFU.EX2 R21, R21 ;  /* 0x0000001500157308 */ /* 0x000e620000000800 */
[----:B--2---:R-:W-:Y:S01]  /*2590*/  @!P2 FMUL R9, R9, R9 ;  /* 0x000000090909a220 */ /* 0x004fe20000400000 */
[----:B------:R-:W-:Y:S01]  /*25a0*/  FSETP.GEU.AND P2, PT, R15, -126, PT ;  /* 0xc2fc00000f00780b */ /* 0x000fe20003f4e000 */
[--C-:B------:R-:W-:Y:S01]  /*25b0*/  FFMA R73, R73, UR10, -R20.reuse ;  /* 0x0000000a49497c23 */ /* 0x100fe20008000814 */
[----:B------:R-:W-:Y:S01]  /*25c0*/  FMNMX R3, R67, R0, !PT ;  /* 0x0000000043037209 */ /* 0x000fe20007800000 */
[--C-:B------:R-:W-:Y:S01]  /*25d0*/  FFMA R80, R80, UR10, -R20.reuse ;  /* 0x0000000a50507c23 */ /* 0x100fe20008000814 */
[--C-:B------:R-:W-:Y:S01]  /*25e0*/  FFMA R84, R84, UR10, -R20.reuse ;  /* 0x0000000a54547c23 */ /* 0x100fe20008000814 */
[----:B------:R-:W-:Y:S01]  /*25f0*/  FFMA R85, R85, UR10, -R20 ;  /* 0x0000000a55557c23 */ /* 0x000fe20008000814 */
[----:B------:R-:W2:Y:S01]  /*2600*/  MUFU.EX2 R32, R32 ;  /* 0x0000002000207308 */ /* 0x000ea20000000800 */
[----:B---3--:R-:W-:Y:S01]  /*2610*/  @!P1 FMUL R8, R8, R8 ;  /* 0x0000000808089220 */ /* 0x008fe20000400000 */
[----:B------:R-:W-:Y:S01]  /*2620*/  FSETP.GEU.AND P1, PT, R36, -126, PT ;  /* 0xc2fc00002400780b */ /* 0x000fe20003f2e000 */
[----:B------:R-:W-:Y:S01]  /*2630*/  @!P6 FMUL R25, R25, 0.5 ;  /* 0x3f0000001919e820 */ /* 0x000fe20000400000 */
[----:B------:R-:W-:-:S03]  /*2640*/  FMNMX R0, R70, R3, !PT ;  /* 0x0000000346007209 */ /* 0x000fc60007800000 */
[----:B------:R-:W-:Y:S01]  /*2650*/  @!P2 FMUL R15, R15, 0.5 ;  /* 0x3f0000000f0fa820 */ /* 0x000fe20000400000 */
[----:B------:R-:W3:Y:S01]  /*2660*/  MUFU.EX2 R28, R28 ;  /* 0x0000001c001c7308 */ /* 0x000ee20000000800 */
[----:B------:R-:W-:Y:S01]  /*2670*/  FMNMX R3, R71, R0, !PT ;  /* 0x0000000047037209 */ /* 0x000fe20007800000 */
[----:B-1----:R-:W-:Y:S01]  /*2680*/  @!P4 FMUL R21, R21, R21 ;  /* 0x000000151515c220 */ /* 0x002fe20000400000 */
[----:B------:R-:W-:Y:S02]  /*2690*/  FSETP.GEU.AND P4, PT, R33, -126, PT ;  /* 0xc2fc00002100780b */ /* 0x000fe40003f8e000 */
[----:B------:R-:W-:Y:S02]  /*26a0*/  FMNMX R0, R74, R3, !PT ;  /* 0x000000034a007209 */ /* 0x000fe40007800000 */
[----:B------:R-:W-:Y:S01]  /*26b0*/  @!P1 FMUL R36, R36, 0.5 ;  /* 0x3f00000024249820 */ /* 0x000fe20000400000 */
[----:B------:R-:W1:Y:S01]  /*26c0*/  MUFU.EX2 R25, R25 ;  /* 0x0000001900197308 */ /* 0x000e620000000800 */
[----:B--2---:R-:W-:Y:S01]  /*26d0*/  @!P3 FMUL R32, R32, R32 ;  /* 0x000000202020b220 */ /* 0x004fe20000400000 */
[----:B------:R-:W-:-:S02]  /*26e0*/  FSETP.GEU.AND P3, PT, R12, -126, PT ;  /* 0xc2fc00000c00780b */ /* 0x000fc40003f6e000 */
[----:B------:R-:W-:-:S04]  /*26f0*/  FMNMX R3, R75, R0, !PT ;  /* 0x000000004b037209 */ /* 0x000fc80007800000 */
        /* <DEDUP_REMOVED lines=17> */
[----:B------:R-:W-:Y:S01]  /*2810*/  FMNMX R0, R86, R3, !PT ;  /* 0x0000000356007209 */ /* 0x000fe20007800000 */
[----:B---3--:R-:W-:Y:S01]  /*2820*/  @!P2 FMUL R15, R15, R15 ;  /* 0x0000000f0f0fa220 */ /* 0x008fe20000400000 */
[----:B------:R-:W-:Y:S01]  /*2830*/  FSETP.GEU.AND P2, PT, R29, -126, PT ;  /* 0xc2fc00001d00780b */ /* 0x000fe20003f4e000 */
[----:B------:R-:W-:Y:S01]  /*2840*/  @!P6 FMUL R40, R40, 0.5 ;  /* 0x3f0000002828e820 */ /* 0x000fe20000400000 */
[----:B------:R-:W-:Y:S02]  /*2850*/  FMNMX R0, R87, R0, !PT ;  /* 0x0000000057007209 */ /* 0x000fe40007800000 */
[----:B------:R-:W-:Y:S01]  /*2860*/  @!P1 FMUL R41, R41, 0.5 ;  /* 0x3f00000029299820 */ /* 0x000fe20000400000 */
[----:B------:R-:W3:Y:S01]  /*2870*/  MUFU.EX2 R10, R10 ;  /* 0x0000000a000a7308 */ /* 0x000ee20000000800 */
[----:B-1----:R-:W-:Y:S01]  /*2880*/  @!P4 FMUL R33, R33, R33 ;  /* 0x000000212121c220 */ /* 0x002fe20000400000 */
[----:B------:R-:W1:Y:S01]  /*2890*/  SHFL.BFLY PT, R3, R0, 0x1, 0x1f ;  /* 0x0c201f0000037f89 */ /* 0x000e6200000e0000 */
[----:B------:R-:W-:-:S05]  /*28a0*/  FSETP.GEU.AND P4, PT, R44, -126, PT ;  /* 0xc2fc00002c00780b */ /* 0x000fca0003f8e000 */
[----:B------:R-:W4:Y:S01]  /*28b0*/  MUFU.EX2 R41, R41 ;  /* 0x0000002900297308 */ /* 0x000f220000000800 */
[----:B------:R-:W-:Y:S01]  /*28c0*/  @!P2 FMUL R29, R29, 0.5 ;  /* 0x3f0000001d1da820 */ /* 0x000fe20000400000 */
[----:B--2---:R-:W-:Y:S01]  /*28d0*/  @!P3 FMUL R12, R12, R12 ;  /* 0x0000000c0c0cb220 */ /* 0x004fe20000400000 */
[----:B------:R-:W-:-:S05]  /*28e0*/  FSETP.GEU.AND P3, PT, R45, -126, PT ;  /* 0xc2fc00002d00780b */ /* 0x000fca0003f6e000 */
[----:B------:R-:W2:Y:S01]  /*28f0*/  MUFU.EX2 R40, R40 ;  /* 0x0000002800287308 */ /* 0x000ea20000000800 */
[----:B---3--:R-:W-:Y:S01]  /*2900*/  @!P5 FMUL R10, R10, R10 ;  /* 0x0000000a0a0ad220 */ /* 0x008fe20000400000 */
[----:B------:R-:W-:Y:S01]  /*2910*/  FSETP.GEU.AND P5, PT, R37, -126, PT ;  /* 0xc2fc00002500780b */ /* 0x000fe20003fae000 */
[----:B------:R-:W-:-:S05]  /*2920*/  @!P4 FMUL R44, R44, 0.5 ;  /* 0x3f0000002c2cc820 */ /* 0x000fca0000400000 */
[----:B------:R-:W3:Y:S01]  /*2930*/  MUFU.EX2 R29, R29 ;  /* 0x0000001d001d7308 */ /* 0x000ee20000000800 */
[----:B----4-:R-:W-:Y:S01]  /*2940*/  @!P1 FMUL R41, R41, R41 ;  /* 0x0000002929299220 */ /* 0x010fe20000400000 */
[----:B------:R-:W-:Y:S01]  /*2950*/  FSETP.GEU.AND P1, PT, R72, -126, PT ;  /* 0xc2fc00004800780b */ /* 0x000fe20003f2e000 */
[----:B------:R-:W-:Y:S01]  /*2960*/  @!P3 FMUL R45, R45, 0.5 ;  /* 0x3f0000002d2db820 */ /* 0x000fe20000400000 */
[----:B-1----:R-:W-:-:S03]  /*2970*/  FMNMX R3, R0, R3, !PT ;  /* 0x0000000300037209 */ /* 0x002fc60007800000 */
[----:B------:R-:W-:Y:S01]  /*2980*/  @!P5 FMUL R37, R37, 0.5 ;  /* 0x3f0000002525d820 */ /* 0x000fe20000400000 */
[----:B------:R-:W1:Y:S01]  /*2990*/  MUFU.EX2 R44, R44 ;  /* 0x0000002c002c7308 */ /* 0x000e620000000800 */
[----:B--2---:R-:W-:Y:S01]  /*29a0*/  @!P6 FMUL R40, R40, R40 ;  /* 0x000000282828e220 */ /* 0x004fe20000400000 */
[----:B------:R-:W-:Y:S01]  /*29b0*/  FSETP.GEU.AND P6, PT, R69, -126, PT ;  /* 0xc2fc00004500780b */ /* 0x000fe20003fce000 */
[----:B------:R-:W2:Y:S04]  /*29c0*/  SHFL.BFLY PT, R6, R3, 0x2, 0x1f ;  /* 0x0c401f0003067f89 */ /* 0x000ea800000e0000 */
[----:B------:R-:W-:Y:S01]  /*29d0*/  @!P1 FMUL R72, R72, 0.5 ;  /* 0x3f00000048489820 */ /* 0x000fe20000400000 */
[----:B------:R-:W4:Y:S01]  /*29e0*/  MUFU.EX2 R45, R45 ;  /* 0x0000002d002d7308 */ /* 0x000f220000000800 */
[----:B---3--:R-:W-:Y:S01]  /*29f0*/  @!P2 FMUL R29, R29, R29 ;  /* 0x0000001d1d1da220 */ /* 0x008fe20000400000 */
[----:B------:R-:W-:-:S05]  /*2a00*/  FSETP.GEU.AND P2, PT, R14, -126, PT ;  /* 0xc2fc00000e00780b */ /* 0x000fca0003f4e000 */
[----:B------:R-:W-:Y:S01]  /*2a10*/  @!P6 FMUL R69, R69, 0.5 ;  /* 0x3f0000004545e820 */ /* 0x000fe20000400000 */
[----:B------:R-:W3:Y:S01]  /*2a20*/  MUFU.EX2 R53, R72 ;  /* 0x0000004800357308 */ /* 0x000ee20000000800 */
[----:B-1----:R-:W-:Y:S01]  /*2a30*/  @!P4 FMUL R44, R44, R44 ;  /* 0x0000002c2c2cc220 */ /* 0x002fe20000400000 */
[----:B------:R-:W-:-:S05]  /*2a40*/  FSETP.GEU.AND P4, PT, R77, -126, PT ;  /* 0xc2fc00004d00780b */ /* 0x000fca0003f8e000 */
[----:B------:R-:W-:Y:S01]  /*2a50*/  @!P2 FMUL R14, R14, 0.5 ;  /* 0x3f0000000e0ea820 */ /* 0x000fe20000400000 */
[----:B------:R-:W1:Y:S01]  /*2a60*/  MUFU.EX2 R37, R37 ;  /* 0x0000002500257308 */ /* 0x000e620000000800 */
[----:B----4-:R-:W-:Y:S01]  /*2a70*/  @!P3 FMUL R45, R45, R45 ;  /* 0x0000002d2d2db220 */ /* 0x010fe20000400000 */
[----:B------:R-:W-:Y:S02]  /*2a80*/  FSETP.GEU.AND P3, PT, R76, -126, PT ;  /* 0xc2fc00004c00780b */ /* 0x000fe40003f6e000 */
[----:B--2---:R-:W-:-:S03]  /*2a90*/  FMNMX R6, R3, R6, !PT ;  /* 0x0000000603067209 */ /* 0x004fc60007800000 */
[----:B------:R-:W-:Y:S01]  /*2aa0*/  @!P4 FMUL R77, R77, 0.5 ;  /* 0x3f0000004d4dc820 */ /* 0x000fe20000400000 */
[----:B------:R-:W2:Y:S01]  /*2ab0*/  MUFU.EX2 R48, R69 ;  /* 0x0000004500307308 */ /* 0x000ea20000000800 */
        /* <DEDUP_REMOVED lines=8> */
[----:B--2---:R-:W-:Y:S01]  /*2b40*/  @!P6 FMUL R48, R48, R48 ;  /* 0x000000303030e220 */ /* 0x004fe20000400000 */
[----:B------:R-:W-:-:S04]  /*2b50*/  FSETP.NEU.AND P6, PT, R6, -INF , PT ;  /* 0xff8000000600780b */ /* 0x000fc80003fcd000 */
[----:B------:R-:W-:Y:S01]  /*2b60*/  FSEL R0, R6, RZ, P6 ;  /* 0x000000ff06007208 */ /* 0x000fe20003000000 */
[----:B------:R-:W-:Y:S01]  /*2b70*/  @!P5 FMUL R68, R68, 0.5 ;  /* 0x3f0000004444d820 */ /* 0x000fe20000400000 */
[----:B------:R-:W2:Y:S01]  /*2b80*/  MUFU.EX2 R57, R76 ;  /* 0x0000004c00397308 */ /* 0x000ea20000000800 */
[----:B---3--:R-:W-:Y:S01]  /*2b90*/  @!P2 FMUL R14, R14, R14 ;  /* 0x0000000e0e0ea220 */ /* 0x008fe20000400000 */
[----:B------:R-:W-:Y:S01]  /*2ba0*/  FSETP.GEU.AND P2, PT, R73, -126, PT ;  /* 0xc2fc00004900780b */ /* 0x000fe20003f4e000 */
[----:B------:R-:W-:Y:S01]  /*2bb0*/  FMUL R0, R0, UR10 ;  /* 0x0000000a00007c20 */ /* 0x000fe20008400000 */
[----:B------:R-:W-:-:S03]  /*2bc0*/  FSETP.GEU.AND P6, PT, R84, -126, PT ;  /* 0xc2fc00005400780b */ /* 0x000fc60003fce000 */
[--C-:B------:R-:W-:Y:S01]  /*2bd0*/  FFMA R3, R27, UR10, -R0.reuse ;  /* 0x0000000a1b037c23 */ /* 0x100fe20008000800 */
[----:B------:R-:W3:Y:S01]  /*2be0*/  MUFU.EX2 R20, R81 ;  /* 0x0000005100147308 */ /* 0x000ee20000000800 */
[----:B-1----:R-:W-:Y:S01]  /*2bf0*/  @!P4 FMUL R56, R56, R56 ;  /* 0x000000383838c220 */ /* 0x002fe20000400000 */
[--C-:B------:R-:W-:Y:S01]  /*2c00*/  FFMA R26, R26, UR10, -R0.reuse ;  /* 0x0000000a1a1a7c23 */ /* 0x100fe20008000800 */
[--C-:B------:R-:W-:Y:S01]  /*2c10*/  FFMA R65, R31, UR10, -R0.reuse ;  /* 0x0000000a1f417c23 */ /* 0x100fe20008000800 */
[----:B------:R-:W-:Y:S01]  /*2c20*/  FSETP.GEU.AND P4, PT, R3, -126, PT ;  /* 0xc2fc00000300780b */ /* 0x000fe20003f8e000 */
[--C-:B------:R-:W-:Y:S01]  /*2c30*/  FFMA R34, R34, UR10, -R0.reuse ;  /* 0x0000000a22227c23 */ /* 0x100fe20008000800 */
[--C-:B------:R-:W-:Y:S01]  /*2c40*/  FFMA R38, R38, UR10, -R0.reuse ;  /* 0x0000000a26267c23 */ /* 0x100fe20008000800 */
[----:B------:R-:W-:Y:S01]  /*2c50*/  @!P2 FMUL R73, R73, 0.5 ;  /* 0x3f0000004949a820 */ /* 0x000fe20000400000 */
[----:B------:R-:W1:Y:S01]  /*2c60*/  MUFU.EX2 R49, R68 ;  /* 0x0000004400317308 */ /* 0x000e620000000800 */
[----:B--2---:R-:W-:Y:S01]  /*2c70*/  @!P3 FMUL R57, R57, R57 ;  /* 0x000000393939b220 */ /* 0x004fe20000400000 */
[----:B------:R-:W-:Y:S01]  /*2c80*/  FSETP.GEU.AND P3, PT, R26, -126, PT ;  /* 0xc2fc00001a00780b */ /* 0x000fe20003f6e000 */
[----:B------:R-:W-:Y:S01]  /*2c90*/  @!P6 FMUL R84, R84, 0.5 ;  /* 0x3f0000005454e820 */ /* 0x000fe20000400000 */
[--C-:B------:R-:W-:Y:S01]  /*2ca0*/  FFMA R30, R30, UR10, -R0.reuse ;  /* 0x0000000a1e1e7c23 */ /* 0x100fe20008000800 */
[--C-:B------:R-:W-:Y:S01]  /*2cb0*/  FFMA R69, R35, UR10, -R0.reuse ;  /* 0x0000000a23457c23 */ /* 0x100fe20008000800 */
[--C-:B------:R-:W-:Y:S01]  /*2cc0*/  FFMA R46, R46, UR10, -R0.reuse ;  /* 0x0000000a2e2e7c23 */ /* 0x100fe20008000800 */
[--C-:B------:R-:W-:Y:S01]  /*2cd0*/  FFMA R50, R50, UR10, -R0.reuse ;  /* 0x0000000a32327c23 */ /* 0x100fe20008000800 */
[----:B------:R-:W2:Y:S01]  /*2ce0*/  MUFU.EX2 R52, R73 ;  /* 0x0000004900347308 */ /* 0x000ea20000000800 */
[----:B---3--:R-:W-:Y:S01]  /*2cf0*/  @!P1 FMUL R20, R20, R20 ;  /* 0x0000001414149220 */ /* 0x008fe20000400000 */
[----:B------:R-:W-:Y:S01]  /*2d00*/  FSETP.GEU.AND P1, PT, R65, -126, PT ;  /* 0xc2fc00004100780b */ /* 0x000fe20003f2e000 */
[----:B------:R-:W-:Y:S01]  /*2d10*/  @!P4 FMUL R3, R3, 0.5 ;  /* 0x3f0000000303c820 */ /* 0x000fe20000400000 */
[--C-:B------:R-:W-:Y:S01]  /*2d20*/  FFMA R42, R42, UR10, -R0.reuse ;  /* 0x0000000a2a2a7c23 */ /* 0x100fe20008000800 */
[--C-:B------:R-:W-:Y:S01]  /*2d30*/  FFMA R67, R67, UR10, -R0.reuse ;  /* 0x0000000a43437c23 */ /* 0x100fe20008000800 */
[--C-:B------:R-:W-:Y:S01]  /*2d40*/  FFMA R54, R54, UR10, -R0.reuse ;  /* 0x0000000a36367c23 */ /* 0x100fe20008000800 */
[----:B------:R-:W-:Y:S01]  /*2d50*/  @!P3 FMUL R26, R26, 0.5 ;  /* 0x3f0000001a1ab820 */ /* 0x000fe20000400000 */
[----:B------:R-:W3:Y:S01]  /*2d60*/  MUFU.EX2 R27, R84 ;  /* 0x00000054001b7308 */ /* 0x000ee20000000800 */
[----:B-1----:R-:W-:Y:S01]  /*2d70*/  @!P5 FMUL R49, R49, R49 ;  /* 0x000000313131d220 */ /* 0x002fe20000400000 */
[----:B------:R-:W-:Y:S01]  /*2d80*/  FSETP.GEU.AND P5, PT, R80, -126, PT ;  /* 0xc2fc00005000780b */ /* 0x000fe20003fae000 */
[--C-:B------:R-:W-:Y:S01]  /*2d90*/  FFMA R75, R75, UR10, -R0.reuse ;  /* 0x0000000a4b4b7c23 */ /* 0x100fe20008000800 */
[--C-:B------:R-:W-:Y:S01]  /*2da0*/  FFMA R83, R83, UR10, -R0.reuse ;  /* 0x0000000a53537c23 */ /* 0x100fe20008000800 */
[--C-:B------:R-:W-:Y:S01]  /*2db0*/  FFMA R78, R78, UR10, -R0.reuse ;  /* 0x0000000a4e4e7c23 */ /* 0x100fe20008000800 */
[--C-:B------:R-:W-:Y:S01]  /*2dc0*/  FFMA R86, R86, UR10, -R0.reuse ;  /* 0x0000000a56567c23 */ /* 0x100fe20008000800 */
[----:B------:R-:W-:Y:S01]  /*2dd0*/  @!P1 FMUL R65, R65, 0.5 ;  /* 0x3f00000041419820 */ /* 0x000fe20000400000 */
[----:B------:R1:W4:Y:S01]  /*2de0*/  MUFU.EX2 R64, R3 ;  /* 0x0000000300407308 */ /* 0x0003220000000800 */
[----:B--2---:R-:W-:Y:S01]  /*2df0*/  @!P2 FMUL R52, R52, R52 ;  /* 0x000000343434a220 */ /* 0x004fe20000400000 */
[----:B------:R-:W-:Y:S01]  /*2e00*/  FSETP.GEU.AND P2, PT, R85, -126, PT ;  /* 0xc2fc00005500780b */ /* 0x000fe20003f4e000 */
[--C-:B------:R-:W-:Y:S01]  /*2e10*/  FFMA R71, R71, UR10, -R0.reuse ;  /* 0x0000000a47477c23 */ /* 0x100fe20008000800 */
[----:B------:R-:W-:Y:S01]  /*2e20*/  FFMA R79, R79, UR10, -R0 ;  /* 0x0000000a4f4f7c23 */ /* 0x000fe20008000800 */
[----:B------:R-:W-:-:S02]  /*2e30*/  FADD R73, R29, R20 ;  /* 0x000000141d497221 */ /* 0x000fc40000000000 */
[----:B------:R-:W-:Y:S01]  /*2e40*/  @!P5 FMUL R80, R80, 0.5 ;  /* 0x3f0000005050d820 */ /* 0x000fe20000400000 */
[----:B------:R2:W5:Y:S01]  /*2e50*/  MUFU.EX2 R31, R26 ;  /* 0x0000001a001f7308 */ /* 0x0005620000000800 */
[----:B-1----:R-:W-:Y:S01]  /*2e60*/  FFMA R3, R39, UR10, -R0 ;  /* 0x0000000a27037c23 */ /* 0x002fe20008000800 */
[----:B---3--:R-:W-:Y:S01]  /*2e70*/  @!P6 FMUL R27, R27, R27 ;  /* 0x0000001b1b1be220 */ /* 0x008fe20000400000 */
[----:B------:R-:W-:-:S04]  /*2e80*/  FSETP.GEU.AND P6, PT, R34, -126, PT ;  /* 0xc2fc00002200780b */ /* 0x000fc80003fce000 */
[----:B------:R-:W-:Y:S01]  /*2e90*/  @!P2 FMUL R85, R85, 0.5 ;  /* 0x3f0000005555a820 */ /* 0x000fe20000400000 */
[----:B------:R-:W1:Y:S01]  /*2ea0*/  MUFU.EX2 R68, R65 ;  /* 0x0000004100447308 */ /* 0x000e620000000800 */
[----:B----4-:R-:W-:Y:S01]  /*2eb0*/  @!P4 FMUL R64, R64, R64 ;  /* 0x000000404040c220 */ /* 0x010fe20000400000 */
[----:B------:R-:W-:Y:S01]  /*2ec0*/  FSETP.GEU.AND P4, PT, R3, -126, PT ;  /* 0xc2fc00000300780b */ /* 0x000fe20003f8e000 */
[----:B--2---:R-:W-:-:S05]  /*2ed0*/  FFMA R26, R43, UR10, -R0 ;  /* 0x0000000a2b1a7c23 */ /* 0x004fca0008000800 */
[----:B------:R-:W2:Y:S01]  /*2ee0*/  MUFU.EX2 R61, R80 ;  /* 0x00000050003d7308 */ /* 0x000ea20000000800 */
[----:B-----5:R-:W-:Y:S01]  /*2ef0*/  @!P3 FMUL R31, R31, R31 ;  /* 0x0000001f1f1fb220 */ /* 0x020fe20000400000 */
[----:B------:R-:W-:Y:S01]  /*2f00*/  FSETP.GEU.AND P3, PT, R38, -126, PT ;  /* 0xc2fc00002600780b */ /* 0x000fe20003f6e000 */
[----:B------:R-:W-:-:S04]  /*2f10*/  @!P6 FMUL R34, R34, 0.5 ;  /* 0x3f0000002222e820 */ /* 0x000fc80000400000 */
[----:B------:R-:W-:Y:S01]  /*2f20*/  @!P4 FMUL R3, R3, 0.5 ;  /* 0x3f0000000303c820 */ /* 0x000fe20000400000 */
[----:B------:R-:W3:Y:S01]  /*2f30*/  MUFU.EX2 R60, R85 ;  /* 0x00000055003c7308 */ /* 0x000ee20000000800 */
[----:B-1----:R-:W-:Y:S01]  /*2f40*/  @!P1 FMUL R68, R68, R68 ;  /* 0x0000004444449220 */ /* 0x002fe20000400000 */
[----:B------:R-:W-:-:S05]  /*2f50*/  FSETP.GEU.AND P1, PT, R26, -126, PT ;  /* 0xc2fc00001a00780b */ /* 0x000fca0003f2e000 */
[----:B------:R-:W-:Y:S01]  /*2f60*/  @!P3 FMUL R38, R38, 0.5 ;  /* 0x3f0000002626b820 */ /* 0x000fe20000400000 */
[----:B------:R1:W4:Y:S01]  /*2f70*/  MUFU.EX2 R39, R34 ;  /* 0x0000002200277308 */ /* 0x0003220000000800 */
[----:B--2---:R-:W-:Y:S01]  /*2f80*/  @!P5 FMUL R61, R61, R61 ;  /* 0x0000003d3d3dd220 */ /* 0x004fe20000400000 */
[----:B------:R-:W-:-:S05]  /*2f90*/  FSETP.GEU.AND P5, PT, R30, -126, PT ;  /* 0xc2fc00001e00780b */ /* 0x000fca0003fae000 */
[----:B------:R-:W-:Y:S01]  /*2fa0*/  @!P1 FMUL R26, R26, 0.5 ;  /* 0x3f0000001a1a9820 */ /* 0x000fe20000400000 */
[----:B------:R2:W5:Y:S01]  /*2fb0*/  MUFU.EX2 R76, R3 ;  /* 0x00000003004c7308 */ /* 0x0005620000000800 */
[----:B---3--:R-:W-:Y:S01]  /*2fc0*/  @!P2 FMUL R60, R60, R60 ;  /* 0x0000003c3c3ca220 */ /* 0x008fe20000400000 */
[----:B------:R-:W-:Y:S01]  /*2fd0*/  FSETP.GEU.AND P2, PT, R69, -126, PT ;  /* 0xc2fc00004500780b */ /* 0x000fe20003f4e000 */
[----:B-1----:R-:W-:-:S04]  /*2fe0*/  FFMA R34, R58, UR10, -R0 ;  /* 0x0000000a3a227c23 */ /* 0x002fc80008000800 */
[----:B------:R-:W-:Y:S01]  /*2ff0*/  @!P5 FMUL R30, R30, 0.5 ;  /* 0x3f0000001e1ed820 */ /* 0x000fe20000400000 */
[----:B------:R1:W3:Y:S01]  /*3000*/  MUFU.EX2 R43, R38 ;  /* 0x00000026002b7308 */ /* 0x0002e20000000800 */
[----:B--2---:R-:W-:Y:S01]  /*3010*/  FFMA R3, R51, UR10, -R0 ;  /* 0x0000000a33037c23 */ /* 0x004fe20008000800 */
[----:B----4-:R-:W-:Y:S01]  /*3020*/  @!P6 FMUL R39, R39, R39 ;  /* 0x000000272727e220 */ /* 0x010fe20000400000 */
[----:B------:R-:W-:-:S04]  /*3030*/  FSETP.GEU.AND P6, PT, R46, -126, PT ;  /* 0xc2fc00002e00780b */ /* 0x000fc80003fce000 */
[----:B------:R-:W-:Y:S01]  /*3040*/  @!P2 FMUL R69, R69, 0.5 ;  /* 0x3f0000004545a820 */ /* 0x000fe20000400000 */
[----:B------:R2:W4:Y:S01]  /*3050*/  MUFU.EX2 R80, R26 ;  /* 0x0000001a00507308 */ /* 0x0005220000000800 */
[----:B-----5:R-:W-:Y:S01]  /*3060*/  @!P4 FMUL R76, R76, R76 ;  /* 0x0000004c4c4cc220 */ /* 0x020fe20000400000 */
[----:B------:R-:W-:Y:S01]  /*3070*/  FSETP.GEU.AND P4, PT, R3, -126, PT ;  /* 0xc2fc00000300780b */ /* 0x000fe20003f8e000 */
[----:B-1----:R-:W-:-:S05]  /*3080*/  FFMA R38, R62, UR10, -R0 ;  /* 0x0000000a3e267c23 */ /* 0x002fca0008000800 */
[----:B------:R1:W5:Y:S01]  /*3090*/  MUFU.EX2 R35, R30 ;  /* 0x0000001e00237308 */ /* 0x0003620000000800 */
[----:B--2---:R-:W-:Y:S01]  /*30a0*/  FFMA R26, R55, UR10, -R0 ;  /* 0x0000000a371a7c23 */ /* 0x004fe20008000800 */
[----:B---3--:R-:W-:Y:S01]  /*30b0*/  @!P3 FMUL R43, R43, R43 ;  /* 0x0000002b2b2bb220 */ /* 0x008fe20000400000 */
[----:B------:R-:W-:Y:S01]  /*30c0*/  FSETP.GEU.AND P3, PT, R50, -126, PT ;  /* 0xc2fc00003200780b */ /* 0x000fe20003f6e000 */
[----:B------:R-:W-:-:S03]  /*30d0*/  @!P6 FMUL R46, R46, 0.5 ;  /* 0x3f0000002e2ee820 */ /* 0x000fc60000400000 */
[----:B------:R-:W-:Y:S01]  /*30e0*/  @!P4 FMUL R3, R3, 0.5 ;  /* 0x3f0000000303c820 */ /* 0x000fe20000400000 */
[----:B------:R2:W3:Y:S01]  /*30f0*/  MUFU.EX2 R72, R69 ;  /* 0x0000004500487308 */ /* 0x0004e20000000800 */
[----:B----4-:R-:W-:Y:S01]  /*3100*/  @!P1 FMUL R80, R80, R80 ;  /* 0x0000005050509220 */ /* 0x010fe20000400000 */
[----:B------:R-:W-:Y:S01]  /*3110*/  FSETP.GEU.AND P1, PT, R26, -126, PT ;  /* 0xc2fc00001a00780b */ /* 0x000fe20003f2e000 */
[----:B-1----:R-:W-:-:S05]  /*3120*/  FFMA R30, R47, UR10, -R0 ;  /* 0x0000000a2f1e7c23 */ /* 0x002fca0008000800 */
[----:B------:R-:W1:Y:S01]  /*3130*/  MUFU.EX2 R51, R46 ;  /* 0x0000002e00337308 */ /* 0x000e620000000800 */
[----:B-----5:R-:W-:Y:S01]  /*3140*/  @!P5 FMUL R35, R35, R35 ;  /* 0x000000232323d220 */ /* 0x020fe20000400000 */
[----:B------:R-:W-:Y:S01]  /*3150*/  FSETP.GEU.AND P5, PT, R42, -126, PT ;  /* 0xc2fc00002a00780b */ /* 0x000fe20003fae000 */
[----:B------:R-:W-:Y:S01]  /*3160*/  @!P3 FMUL R50, R50, 0.5 ;  /* 0x3f0000003232b820 */ /* 0x000fe20000400000 */
[----:B--2---:R-:W-:Y:S01]  /*3170*/  FADD R69, R36, R61 ;  /* 0x0000003d24457221 */ /* 0x004fe20000000000 */
[----:B------:R-:W-:Y:S02]  /*3180*/  F2FP.BF16.F32.PACK_AB R36, R29, R36 ;  /* 0x000000241d24723e */ /* 0x000fe400000010ff */
[----:B------:R-:W-:Y:S01]  /*3190*/  @!P1 FMUL R26, R26, 0.5 ;  /* 0x3f0000001a1a9820 */ /* 0x000fe20000400000 */
[----:B------:R2:W4:Y:S01]  /*31a0*/  MUFU.EX2 R58, R3 ;  /* 0x00000003003a7308 */ /* 0x0005220000000800 */
[----:B---3--:R-:W-:Y:S01]  /*31b0*/  @!P2 FMUL R72, R72, R72 ;  /* 0x000000484848a220 */ /* 0x008fe20000400000 */
[----:B------:R-:W-:-:S04]  /*31c0*/  FSETP.GEU.AND P2, PT, R30, -126, PT ;  /* 0xc2fc00001e00780b */ /* 0x000fc80003f4e000 */
[----:B------:R-:W-:Y:S01]  /*31d0*/  F2FP.BF16.F32.PACK_AB R29, R72, R39 ;  /* 0x00000027481d723e */ /* 0x000fe200000010ff */
[----:B------:R-:W-:Y:S01]  /*31e0*/  @!P5 FMUL R42, R42, 0.5 ;  /* 0x3f0000002a2ad820 */ /* 0x000fe20000400000 */
[----:B------:R-:W3:Y:S01]  /*31f0*/  MUFU.EX2 R55, R50 ;  /* 0x0000003200377308 */ /* 0x000ee20000000800 */
[----:B--2---:R-:W-:Y:S01]  /*3200*/  FFMA R3, R63, UR10, -R0 ;  /* 0x0000000a3f037c23 */ /* 0x004fe20008000800 */
[----:B-1----:R-:W-:Y:S01]  /*3210*/  @!P6 FMUL R51, R51, R51 ;  /* 0x000000333333e220 */ /* 0x002fe20000400000 */
[----:B------:R-:W-:-:S04]  /*3220*/  FSETP.GEU.AND P6, PT, R34, -126, PT ;  /* 0xc2fc00002200780b */ /* 0x000fc80003fce000 */
[----:B------:R-:W-:Y:S01]  /*3230*/  @!P2 FMUL R30, R30, 0.5 ;  /* 0x3f0000001e1ea820 */ /* 0x000fe20000400000 */
[----:B------:R1:W2:Y:S01]  /*3240*/  MUFU.EX2 R62, R26 ;  /* 0x0000001a003e7308 */ /* 0x0002a20000000800 */
[----:B----4-:R-:W-:Y:S01]  /*3250*/  @!P4 FMUL R58, R58, R58 ;  /* 0x0000003a3a3ac220 */ /* 0x010fe20000400000 */
[----:B------:R-:W-:-:S06]  /*3260*/  FSETP.GEU.AND P4, PT, R3, -126, PT ;  /* 0xc2fc00000300780b */ /* 0x000fcc0003f8e000 */
[----:B------:R4:W5:Y:S01]  /*3270*/  MUFU.EX2 R47, R42 ;  /* 0x0000002a002f7308 */ /* 0x0009620000000800 */
[----:B---3--:R-:W-:Y:S01]  /*3280*/  @!P3 FMUL R55, R55, R55 ;  /* 0x000000373737b220 */ /* 0x008fe20000400000 */
[----:B------:R-:W-:Y:S01]  /*3290*/  FSETP.GEU.AND P3, PT, R38, -126, PT ;  /* 0xc2fc00002600780b */ /* 0x000fe20003f6e000 */
[----:B------:R-:W-:Y:S01]  /*32a0*/  @!P6 FMUL R34, R34, 0.5 ;  /* 0x3f0000002222e820 */ /* 0x000fe20000400000 */
[----:B-1----:R-:W-:-:S03]  /*32b0*/  FFMA R26, R70, UR10, -R0 ;  /* 0x0000000a461a7c23 */ /* 0x002fc60008000800 */
[----:B------:R-:W-:Y:S01]  /*32c0*/  @!P4 FMUL R3, R3, 0.5 ;  /* 0x3f0000000303c820 */ /* 0x000fe20000400000 */
[----:B------:R1:W3:Y:S01]  /*32d0*/  MUFU.EX2 R84, R30 ;  /* 0x0000001e00547308 */ /* 0x0002e20000000800 */
[----:B--2---:R-:W-:Y:S01]  /*32e0*/  @!P1 FMUL R62, R62, R62 ;  /* 0x0000003e3e3e9220 */ /* 0x004fe20000400000 */
[----:B------:R-:W-:Y:S01]  /*32f0*/  FSETP.GEU.AND P1, PT, R67, -126, PT ;  /* 0xc2fc00004300780b */ /* 0x000fe20003f2e000 */
[----:B----4-:R-:W-:-:S04]  /*3300*/  FFMA R42, R66, UR10, -R0 ;  /* 0x0000000a422a7c23 */ /* 0x010fc80008000800 */
[----:B------:R-:W-:Y:S01]  /*3310*/  @!P3 FMUL R38, R38, 0.5 ;  /* 0x3f0000002626b820 */ /* 0x000fe20000400000 */
[----:B------:R2:W4:Y:S01]  /*3320*/  MUFU.EX2 R88, R34 ;  /* 0x0000002200587308 */ /* 0x0005220000000800 */
[----:B-----5:R-:W-:Y:S01]  /*3330*/  @!P5 FMUL R47, R47, R47 ;  /* 0x0000002f2f2fd220 */ /* 0x020fe20000400000 */
[----:B------:R-:W-:Y:S01]  /*3340*/  FSETP.GEU.AND P5, PT, R54, -126, PT ;  /* 0xc2fc00003600780b */ /* 0x000fe20003fae000 */
[----:B-1----:R-:W-:-:S04]  /*3350*/  FFMA R30, R59, UR10, -R0 ;  /* 0x0000000a3b1e7c23 */ /* 0x002fc80008000800 */
[----:B------:R-:W-:Y:S01]  /*3360*/  @!P1 FMUL R67, R67, 0.5 ;  /* 0x3f00000043439820 */ /* 0x000fe20000400000 */
[----:B------:R1:W5:Y:S01]  /*3370*/  MUFU.EX2 R65, R3 ;  /* 0x0000000300417308 */ /* 0x0003620000000800 */
[----:B---3--:R-:W-:Y:S01]  /*3380*/  @!P2 FMUL R84, R84, R84 ;  /* 0x000000545454a220 */ /* 0x008fe20000400000 */
[----:B------:R-:W-:Y:S01]  /*3390*/  FSETP.GEU.AND P2, PT, R30, -126, PT ;  /* 0xc2fc00001e00780b */ /* 0x000fe20003f4e000 */
[----:B--2---:R-:W-:-:S04]  /*33a0*/  FFMA R34, R74, UR10, -R0 ;  /* 0x0000000a4a227c23 */ /* 0x004fc80008000800 */
[----:B------:R-:W-:Y:S01]  /*33b0*/  @!P5 FMUL R54, R54, 0.5 ;  /* 0x3f0000003636d820 */ /* 0x000fe20000400000 */
[----:B------:R-:W2:Y:S01]  /*33c0*/  MUFU.EX2 R66, R38 ;  /* 0x0000002600427308 */ /* 0x000ea20000000800 */
[--C-:B-1----:R-:W-:Y:S01]  /*33d0*/  FFMA R3, R82, UR10, -R0.reuse ;  /* 0x0000000a52037c23 */ /* 0x102fe20008000800 */
[----:B----4-:R-:W-:Y:S01]  /*33e0*/  @!P6 FMUL R88, R88, R88 ;  /* 0x000000585858e220 */ /* 0x010fe20000400000 */
[----:B------:R-:W-:Y:S01]  /*33f0*/  FSETP.GEU.AND P6, PT, R34, -126, PT ;  /* 0xc2fc00002200780b */ /* 0x000fe20003fce000 */
[----:B------:R-:W-:-:S03]  /*3400*/  FFMA R0, R87, UR10, -R0 ;  /* 0x0000000a57007c23 */ /* 0x000fc60008000800 */
[----:B------:R-:W-:Y:S01]  /*3410*/  @!P2 FMUL R30, R30, 0.5 ;  /* 0x3f0000001e1ea820 */ /* 0x000fe20000400000 */
[----:B------:R-:W1:Y:S01]  /*3420*/  MUFU.EX2 R59, R54 ;  /* 0x00000036003b7308 */ /* 0x000e620000000800 */
[----:B-----5:R-:W-:Y:S01]  /*3430*/  @!P4 FMUL R65, R65, R65 ;  /* 0x000000414141c220 */ /* 0x020fe20000400000 */
[----:B------:R-:W-:-:S06]  /*3440*/  FSETP.GEU.AND P4, PT, R3, -126, PT ;  /* 0xc2fc00000300780b */ /* 0x000fcc0003f8e000 */
[----:B------:R-:W3:Y:S01]  /*3450*/  MUFU.EX2 R67, R67 ;  /* 0x0000004300437308 */ /* 0x000ee20000000800 */
[----:B--2---:R-:W-:Y:S01]  /*3460*/  @!P3 FMUL R66, R66, R66 ;  /* 0x000000424242b220 */ /* 0x004fe20000400000 */
[----:B------:R-:W-:Y:S01]  /*3470*/  FSETP.GEU.AND P3, PT, R75, -126, PT ;  /* 0xc2fc00004b00780b */ /* 0x000fe20003f6e000 */
[----:B------:R-:W-:-:S04]  /*3480*/  @!P6 FMUL R34, R34, 0.5 ;  /* 0x3f0000002222e820 */ /* 0x000fc80000400000 */
[----:B------:R-:W-:Y:S01]  /*3490*/  @!P4 FMUL R3, R3, 0.5 ;  /* 0x3f0000000303c820 */ /* 0x000fe20000400000 */
[----:B------:R2:W4:Y:S01]  /*34a0*/  MUFU.EX2 R63, R30 ;  /* 0x0000001e003f7308 */ /* 0x0005220000000800 */
[----:B-1----:R-:W-:Y:S01]  /*34b0*/  @!P5 FMUL R59, R59, R59 ;  /* 0x0000003b3b3bd220 */ /* 0x002fe20000400000 */
[----:B------:R-:W-:-:S05]  /*34c0*/  FSETP.GEU.AND P5, PT, R42, -126, PT ;  /* 0xc2fc00002a00780b */ /* 0x000fca0003fae000 */
[----:B------:R-:W-:Y:S01]  /*34d0*/  @!P3 FMUL R75, R75, 0.5 ;  /* 0x3f0000004b4bb820 */ /* 0x000fe20000400000 */
[----:B------:R1:W5:Y:S01]  /*34e0*/  MUFU.EX2 R82, R34 ;  /* 0x0000002200527308 */ /* 0x0003620000000800 */
[----:B---3--:R-:W-:Y:S01]  /*34f0*/  @!P1 FMUL R67, R67, R67 ;  /* 0x0000004343439220 */ /* 0x008fe20000400000 */
[----:B------:R-:W-:Y:S01]  /*3500*/  FSETP.GEU.AND P1, PT, R83, -126, PT ;  /* 0xc2fc00005300780b */ /* 0x000fe20003f2e000 */
[----:B--2---:R-:W-:Y:S01]  /*3510*/  FADD R30, R32, R53 ;  /* 0x00000035201e7221 */ /* 0x004fe20000000000 */
[----:B------:R-:W-:Y:S01]  /*3520*/  F2FP.BF16.F32.PACK_AB R32, R21, R32 ;  /* 0x000000201520723e */ /* 0x000fe200000010ff */
[----:B------:R-:W-:Y:S02]  /*3530*/  FADD R54, R72, R67 ;  /* 0x0000004348367221 */ /* 0x000fe40000000000 */
[----:B------:R-:W-:Y:S01]  /*3540*/  @!P5 FMUL R42, R42, 0.5 ;  /* 0x3f0000002a2ad820 */ /* 0x000fe20000400000 */
[----:B------:R2:W3:Y:S01]  /*3550*/  MUFU.EX2 R90, R3 ;  /* 0x00000003005a7308 */ /* 0x0004e20000000800 */
[----:B----4-:R-:W-:Y:S01]  /*3560*/  @!P2 FMUL R63, R63, R63 ;  /* 0x0000003f3f3fa220 */ /* 0x010fe20000400000 */
[----:B------:R-:W-:Y:S01]  /*3570*/  FSETP.GEU.AND P2, PT, R26, -126, PT ;  /* 0xc2fc00001a00780b */ /* 0x000fe20003f4e000 */
[----:B-1----:R-:W-:-:S04]  /*3580*/  FADD R34, R21, R52 ;  /* 0x0000003415227221 */ /* 0x002fc80000000000 */
[----:B------:R-:W-:Y:S01]  /*3590*/  @!P1 FMUL R83, R83, 0.5 ;  /* 0x3f00000053539820 */ /* 0x000fe20000400000 */
[----:B------:R-:W1:Y:S01]  /*35a0*/  MUFU.EX2 R70, R42 ;  /* 0x0000002a00467308 */ /* 0x000e620000000800 */
[----:B-----5:R-:W-:Y:S01]  /*35b0*/  @!P6 FMUL R82, R82, R82 ;  /* 0x000000525252e220 */ /* 0x020fe20000400000 */
[----:B------:R-:W-:Y:S01]  /*35c0*/  FSETP.GEU.AND P6, PT, R78, -126, PT ;  /* 0xc2fc00004e00780b */ /* 0x000fe20003fce000 */
[----:B--2---:R-:W-:Y:S01]  /*35d0*/  FADD R3, R24, R37 ;  /* 0x0000002518037221 */ /* 0x004fe20000000000 */
[----:B------:R-:W-:-:S03]  /*35e0*/  F2FP.BF16.F32.PACK_AB R24, R9, R24 ;  /* 0x000000180918723e */ /* 0x000fc600000010ff */
[----:B------:R-:W-:Y:S01]  /*35f0*/  @!P2 FMUL R26, R26, 0.5 ;  /* 0x3f0000001a1aa820 */ /* 0x000fe20000400000 */
[----:B------:R-:W2:Y:S01]  /*3600*/  MUFU.EX2 R75, R75 ;  /* 0x0000004b004b7308 */ /* 0x000ea20000000800 */
[----:B---3--:R-:W-:Y:S01]  /*3610*/  @!P4 FMUL R90, R90, R90 ;  /* 0x0000005a5a5ac220 */ /* 0x008fe20000400000 */
[----:B------:R-:W-:Y:S01]  /*3620*/  FSETP.GEU.AND P4, PT, R86, -126, PT ;  /* 0xc2fc00005600780b */ /* 0x000fe20003f8e000 */
[----:B------:R-:W-:Y:S01]  /*3630*/  FADD R38, R3, R30 ;  /* 0x0000001e03267221 */ /* 0x000fe20000000000 */
[----:B------:R-:W-:Y:S01]  /*3640*/  FADD R3, R9, R40 ;  /* 0x0000002809037221 */ /* 0x000fe20000000000 */
[----:B------:R-:W-:Y:S01]  /*3650*/  FADD R30, R13, R44 ;  /* 0x0000002c0d1e7221 */ /* 0x000fe20000000000 */
[----:B------:R-:W-:Y:S01]  /*3660*/  FADD R89, R55, R90 ;  /* 0x0000005a37597221 */ /* 0x000fe20000000000 */
[----:B------:R-:W-:Y:S01]  /*3670*/  @!P6 FMUL R78, R78, 0.5 ;  /* 0x3f0000004e4ee820 */ /* 0x000fe20000400000 */
[----:B------:R-:W3:Y:S01]  /*3680*/  MUFU.EX2 R83, R83 ;  /* 0x0000005300537308 */ /* 0x000ee20000000800 */
[----:B-1----:R-:W-:Y:S01]  /*3690*/  @!P5 FMUL R70, R70, R70 ;  /* 0x000000464646d220 */ /* 0x002fe20000400000 */
[----:B------:R-:W-:Y:S01]  /*36a0*/  FSETP.GEU.AND P5, PT, R71, -126, PT ;  /* 0xc2fc00004700780b */ /* 0x000fe20003fae000 */
[----:B------:R-:W-:Y:S01]  /*36b0*/  FADD R42, R3, R34 ;  /* 0x00000022032a7221 */ /* 0x000fe20000000000 */
[----:B------:R-:W-:Y:S01]  /*36c0*/  FADD R81, R30, R73 ;  /* 0x000000491e517221 */ /* 0x000fe20000000000 */
[----:B------:R-:W-:Y:S01]  /*36d0*/  FADD R3, R11, R14 ;  /* 0x0000000e0b037221 */ /* 0x000fe20000000000 */
[----:B------:R-:W-:Y:S01]  /*36e0*/  FADD R34, R25, R56 ;  /* 0x0000003819227221 */ /* 0x000fe20000000000 */
[----:B------:R-:W-:Y:S01]  /*36f0*/  @!P4 FMUL R86, R86, 0.5 ;  /* 0x3f0000005656c820 */ /* 0x000fe20000400000 */
[----:B------:R1:W4:Y:S01]  /*3700*/  MUFU.EX2 R74, R26 ;  /* 0x0000001a004a7308 */ /* 0x0003220000000800 */
[----:B--2---:R-:W-:Y:S01]  /*3710*/  @!P3 FMUL R75, R75, R75 ;  /* 0x0000004b4b4bb220 */ /* 0x004fe20000400000 */
[----:B------:R-:W-:Y:S01]  /*3720*/  FSETP.GEU.AND P3, PT, R79, -126, PT ;  /* 0xc2fc00004f00780b */ /* 0x000fe20003f6e000 */
[----:B------:R-:W-:Y:S01]  /*3730*/  FADD R30, R15, R48 ;  /* 0x000000300f1e7221 */ /* 0x000fe20000000000 */
[----:B------:R-:W-:Y:S01]  /*3740*/  FADD R73, R33, R60 ;  /* 0x0000003c21497221 */ /* 0x000fe20000000000 */
[----:B------:R-:W-:Y:S01]  /*3750*/  FADD R3, R3, R34 ;  /* 0x0000002203037221 */ /* 0x000fe20000000000 */
[----:B------:R-:W-:Y:S01]  /*3760*/  FADD R50, R39, R70 ;  /* 0x0000004627327221 */ /* 0x000fe20000000000 */
[----:B------:R-:W-:Y:S01]  /*3770*/  @!P5 FMUL R71, R71, 0.5 ;  /* 0x3f0000004747d820 */ /* 0x000fe20000400000 */
[----:B------:R-:W2:Y:S01]  /*3780*/  MUFU.EX2 R78, R78 ;  /* 0x0000004e004e7308 */ /* 0x000ea20000000800 */
[----:B---3--:R-:W-:Y:S01]  /*3790*/  @!P1 FMUL R83, R83, R83 ;  /* 0x0000005353539220 */ /* 0x008fe20000400000 */
[----:B------:R-:W-:Y:S01]  /*37a0*/  FSETP.GEU.AND P1, PT, R0, -126, PT ;  /* 0xc2fc00000000780b */ /* 0x000fe20003f2e000 */
[----:B-1----:R-:W-:Y:S01]  /*37b0*/  FADD R26, R28, R45 ;  /* 0x0000002d1c1a7221 */ /* 0x002fe20000000000 */
[----:B------:R-:W-:Y:S01]  /*37c0*/  FADD R30, R30, R73 ;  /* 0x000000491e1e7221 */ /* 0x000fe20000000000 */
[----:B------:R-:W-:Y:S01]  /*37d0*/  FADD R73, R47, R82 ;  /* 0x000000522f497221 */ /* 0x000fe20000000000 */
[----:B------:R-:W-:Y:S01]  /*37e0*/  FADD R34, R64, R63 ;  /* 0x0000003f40227221 */ /* 0x000fe20000000000 */
[----:B------:R-:W-:Y:S01]  /*37f0*/  FADD R77, R26, R69 ;  /* 0x000000451a4d7221 */ /* 0x000fe20000000000 */
[----:B------:R-:W-:Y:S01]  /*3800*/  FADD R26, R4, R41 ;  /* 0x00000029041a7221 */ /* 0x000fe20000000000 */
[----:B------:R-:W-:Y:S01]  /*3810*/  FADD R69, R10, R57 ;  /* 0x000000390a457221 */ /* 0x000fe20000000000 */
[----:B------:R-:W1:Y:S01]  /*3820*/  MUFU.EX2 R86, R86 ;  /* 0x0000005600567308 */ /* 0x000e620000000800 */
[----:B------:R-:W-:Y:S01]  /*3830*/  @!P3 FMUL R79, R79, 0.5 ;  /* 0x3f0000004f4fb820 */ /* 0x000fe20000400000 */
[----:B------:R-:W-:Y:S01]  /*3840*/  FADD R87, R80, R75 ;  /* 0x0000004b50577221 */ /* 0x000fe20000000000 */
[----:B------:R-:W-:Y:S01]  /*3850*/  FADD R46, R26, R69 ;  /* 0x000000451a2e7221 */ /* 0x000fe20000000000 */
[----:B------:R-:W-:Y:S01]  /*3860*/  FADD R69, R12, R27 ;  /* 0x0000001b0c457221 */ /* 0x000fe20000000000 */
[----:B------:R-:W-:Y:S01]  /*3870*/  FADD R26, R8, R49 ;  /* 0x00000031081a7221 */ /* 0x000fe20000000000 */
[----:B------:R-:W-:Y:S01]  /*3880*/  @!P1 FMUL R0, R0, 0.5 ;  /* 0x3f00000000009820 */ /* 0x000fe20000400000 */
[----:B----4-:R-:W-:Y:S01]  /*3890*/  @!P2 FMUL R74, R74, R74 ;  /* 0x0000004a4a4aa220 */ /* 0x010fe20000400000 */
[----:B------:R-:W3:Y:S01]  /*38a0*/  MUFU.EX2 R71, R71 ;  /* 0x0000004700477308 */ /* 0x000ee20000000800 */
[----:B------:R-:W-:Y:S01]  /*38b0*/  FADD R85, R26, R69 ;  /* 0x000000451a557221 */ /* 0x000fe20000000000 */
[----:B------:R-:W-:Y:S01]  /*38c0*/  FADD R26, R31, R88 ;  /* 0x000000581f1a7221 */ /* 0x000fe20000000000 */
[----:B--2---:R-:W-:Y:S01]  /*38d0*/  @!P6 FMUL R78, R78, R78 ;  /* 0x0000004e4e4ee220 */ /* 0x004fe20000400000 */
[----:B------:R-:W-:Y:S01]  /*38e0*/  FADD R95, R50, R89 ;  /* 0x00000059325f7221 */ /* 0x000fe20000000000 */
[----:B------:R-:W-:Y:S01]  /*38f0*/  FADD R93, R34, R87 ;  /* 0x00000057225d7221 */ /* 0x000fe20000000000 */
[----:B------:R-:W-:Y:S01]  /*3900*/  FADD R92, R26, R73 ;  /* 0x000000491a5c7221 */ /* 0x000fe20000000000 */
[----:B------:R-:W-:Y:S01]  /*3910*/  FADD R73, R51, R78 ;  /* 0x0000004e33497221 */ /* 0x000fe20000000000 */
[----:B------:R-:W2:Y:S01]  /*3920*/  MUFU.EX2 R79, R79 ;  /* 0x0000004f004f7308 */ /* 0x000ea20000000800 */
[----:B-1----:R-:W-:Y:S01]  /*3930*/  @!P4 FMUL R86, R86, R86 ;  /* 0x000000565656c220 */ /* 0x002fe20000400000 */
[----:B------:R-:W-:Y:S01]  /*3940*/  FADD R34, R43, R74 ;  /* 0x0000004a2b227221 */ /* 0x000fe20000000000 */
[----:B------:R-:W-:Y:S01]  /*3950*/  FADD R91, R58, R83 ;  /* 0x000000533a5b7221 */ /* 0x000fe20000000000 */
[----:B------:R-:W-:Y:S01]  /*3960*/  FADD R26, R68, R65 ;  /* 0x00000041441a7221 */ /* 0x000fe20000000000 */
[----:B------:R-:W-:Y:S01]  /*3970*/  FADD R89, R59, R86 ;  /* 0x000000563b597221 */ /* 0x000fe20000000000 */
[----:B------:R-:W-:Y:S01]  /*3980*/  FADD R92, R92, R95 ;  /* 0x0000005f5c5c7221 */ /* 0x000fe20000000000 */
[----:B------:R-:W-:Y:S01]  /*3990*/  FADD R54, R54, R91 ;  /* 0x0000005b36367221 */ /* 0x000fe20000000000 */
[----:B------:R1:W4:Y:S01]  /*39a0*/  MUFU.EX2 R69, R0 ;  /* 0x0000000000457308 */ /* 0x0003220000000800 */
[----:B---3--:R-:W-:Y:S01]  /*39b0*/  @!P5 FMUL R71, R71, R71 ;  /* 0x000000474747d220 */ /* 0x008fe20000400000 */
[----:B------:R-:W-:Y:S01]  /*39c0*/  FADD R89, R34, R89 ;  /* 0x0000005922597221 */ /* 0x000fe20000000000 */
[----:B------:R-:W-:Y:S01]  /*39d0*/  FADD R54, R93, R54 ;  /* 0x000000365d367221 */ /* 0x000fe20000000000 */
[----:B------:R-:W-:Y:S01]  /*39e0*/  FADD R38, R38, R77 ;  /* 0x0000004d26267221 */ /* 0x000fe20000000000 */
[----:B------:R-:W-:Y:S01]  /*39f0*/  FADD R50, R76, R71 ;  /* 0x000000474c327221 */ /* 0x000fe20000000000 */
[----:B------:R-:W-:Y:S01]  /*3a00*/  FADD R42, R42, R81 ;  /* 0x000000512a2a7221 */ /* 0x000fe20000000000 */
[----:B------:R-:W-:Y:S01]  /*3a10*/  FADD R85, R46, R85 ;  /* 0x000000552e557221 */ /* 0x000fe20000000000 */
[----:B------:R-:W-:Y:S01]  /*3a20*/  FADD R3, R3, R30 ;  /* 0x0000001e03037221 */ /* 0x000fe20000000000 */
[----:B-1----:R-:W-:Y:S01]  /*3a30*/  FADD R0, R35, R66 ;  /* 0x0000004223007221 */ /* 0x002fe20000000000 */
[----:B--2---:R-:W-:Y:S01]  /*3a40*/  @!P3 FMUL R79, R79, R79 ;  /* 0x0000004f4f4fb220 */ /* 0x004fe20000400000 */
[----:B------:R-:W-:Y:S01]  /*3a50*/  FADD R38, R38, R85 ;  /* 0x0000005526267221 */ /* 0x000fe20000000000 */
[----:B------:R-:W-:Y:S01]  /*3a60*/  FADD R3, R42, R3 ;  /* 0x000000032a037221 */ /* 0x000fe20000000000 */
[----:B------:R-:W-:Y:S01]  /*3a70*/  FADD R0, R0, R73 ;  /* 0x0000004900007221 */ /* 0x000fe20000000000 */
[----:B------:R-:W-:Y:S01]  /*3a80*/  FADD R87, R84, R79 ;  /* 0x0000004f54577221 */ /* 0x000fe20000000000 */
[----:B------:R-:W-:Y:S01]  /*3a90*/  F2FP.BF16.F32.PACK_AB R34, R25, R10 ;  /* 0x0000000a1922723e */ /* 0x000fe200000010ff */
[----:B------:R-:W-:Y:S01]  /*3aa0*/  FADD R3, R38, R3 ;  /* 0x0000000326037221 */ /* 0x000fe20000000000 */
[----:B----4-:R-:W-:Y:S01]  /*3ab0*/  @!P1 FMUL R69, R69, R69 ;  /* 0x0000004545459220 */ /* 0x010fe20000400000 */
[----:B------:R-:W-:Y:S01]  /*3ac0*/  FADD R89, R0, R89 ;  /* 0x0000005900597221 */ /* 0x000fe20000000000 */
[----:B------:R-:W-:Y:S01]  /*3ad0*/  IMAD.U32 R0, RZ, RZ, UR7 ;  /* 0x00000007ff007e24 */ /* 0x000fe2000f8e00ff */
[----:B------:R-:W-:Y:S01]  /*3ae0*/  UIADD3 UR7, UR51, 0x1, URZ ;  /* 0x0000000133077890 */ /* 0x000fe2000fffe03f */
[----:B------:R-:W-:Y:S01]  /*3af0*/  FADD R91, R62, R69 ;  /* 0x000000453e5b7221 */ /* 0x000fe20000000000 */
[----:B------:R-:W-:Y:S01]  /*3b00*/  FADD R26, R26, R87 ;  /* 0x000000571a1a7221 */ /* 0x000fe20000000000 */
[----:B------:R-:W-:Y:S01]  /*3b10*/  FADD R89, R92, R89 ;  /* 0x000000595c597221 */ /* 0x000fe20000000000 */
[----:B------:R-:W-:Y:S01]  /*3b20*/  UISETP.NE.AND UP0, UPT, UR7, 0x5, UPT ;  /* 0x000000050700788c */ /* 0x000fe2000bf05270 */
[----:B------:R-:W-:Y:S01]  /*3b30*/  FADD R91, R50, R91 ;  /* 0x0000005b325b7221 */ /* 0x000fe20000000000 */
[----:B------:R1:W-:Y:S01]  /*3b40*/  SYNCS.ARRIVE.TRANS64.A1T0 RZ, [R0+UR17], RZ ;  /* 0x000000ff00ff79a7 */ /* 0x0003e20008100011 */
[----:B------:R-:W-:Y:S01]  /*3b50*/  F2FP.BF16.F32.PACK_AB R38, R33, R12 ;  /* 0x0000000c2126723e */ /* 0x000fe200000010ff */
[----:B------:R-:W-:Y:S01]  /*3b60*/  USEL UR10, URZ, 0x1, UP0 ;  /* 0x000000013f0a7887 */ /* 0x000fe20008000000 */
[----:B------:R-:W-:Y:S01]  /*3b70*/  FADD R91, R26, R91 ;  /* 0x0000005b1a5b7221 */ /* 0x000fe20000000000 */
[----:B------:R-:W-:Y:S01]  /*3b80*/  USEL UR7, UR7, URZ, UP0 ;  /* 0x0000003f07077287 */ /* 0x000fe20008000000 */
[----:B------:R-:W-:-:S02]  /*3b90*/  F2FP.BF16.F32.PACK_AB R46, R48, R49 ;  /* 0x00000031302e723e */ /* 0x000fc400000010ff */
[----:B------:R-:W-:Y:S01]  /*3ba0*/  FADD R54, R54, R91 ;  /* 0x0000005b36367221 */ /* 0x000fe20000000000 */
[----:B------:R-:W-:Y:S02]  /*3bb0*/  LOP3.LUT R18, R18, UR10, RZ, 0x3c, !PT ;  /* 0x0000000a12127c12 */ /* 0x000fe4000f8e3cff */
[----:B------:R-:W-:Y:S01]  /*3bc0*/  F2FP.BF16.F32.PACK_AB R25, R64, R31 ;  /* 0x0000001f4019723e */ /* 0x000fe200000010ff */
[----:B-1----:R-:W-:Y:S01]  /*3bd0*/  FADD R0, R89, R54 ;  /* 0x0000003659007221 */ /* 0x002fe20000000000 */
[----:B------:R-:W-:Y:S02]  /*3be0*/  F2FP.BF16.F32.PACK_AB R54, R60, R27 ;  /* 0x0000001b3c36723e */ /* 0x000fe400000010ff */
[----:B------:R-:W-:Y:S02]  /*3bf0*/  F2FP.BF16.F32.PACK_AB R27, R68, R35 ;  /* 0x00000023441b723e */ /* 0x000fe400000010ff */
[----:B------:R-:W-:Y:S02]  /*3c00*/  F2FP.BF16.F32.PACK_AB R40, R40, R37 ;  /* 0x000000252828723e */ /* 0x000fe400000010ff */
[----:B------:R-:W-:-:S02]  /*3c10*/  F2FP.BF16.F32.PACK_AB R42, R14, R41 ;  /* 0x000000290e2a723e */ /* 0x000fc400000010ff */
[----:B------:R-:W-:Y:S02]  /*3c20*/  F2FP.BF16.F32.PACK_AB R44, R44, R45 ;  /* 0x0000002d2c2c723e */ /* 0x000fe400000010ff */
[----:B------:R-:W-:Y:S02]  /*3c30*/  F2FP.BF16.F32.PACK_AB R48, R52, R53 ;  /* 0x000000353430723e */ /* 0x000fe400000010ff */
        /* <DEDUP_REMOVED lines=16> */
[----:B------:R-:W-:Y:S01]  /*3d40*/  F2FP.BF16.F32.PACK_AB R53, R83, R90 ;  /* 0x0000005a5335723e */ /* 0x000fe200000010ff */
[----:B------:R-:W-:Y:S06]  /*3d50*/  @!P0 BRA `(.L_x_21) ;  /* 0x0000000000048947 */ /* 0x000fec0003800000 */
[----:B------:R-:W-:Y:S01]  /*3d60*/  BPT.TRAP 0x1 ;  /* 0x000000040000795c */ /* 0x000fe20000300000 */
.L_x_21:
[----:B------:R-:W-:Y:S01]  /*3d70*/  ULEA UR10, UR7, UR48, 0x3 ;  /* 0x00000030070a7291 */ /* 0x000fe2000f8e183f */
[----:B------:R-:W-:-:S08]  /*3d80*/  SHF.L.U32 R4, R18, 0x1f, RZ ;  /* 0x0000001f12047819 */ /* 0x000fd000000006ff */
[----:B------:R-:W1:Y:S02]  /*3d90*/  SYNCS.PHASECHK.TRANS64.TRYWAIT P1, [UR10+0xe400], R4 ;  /* 0x00e40004ff0075a7 */ /* 0x000e64000802014a */
[----:B-1----:R-:W-:Y:S05]  /*3da0*/  @!P1 BRA `(.L_x_22) ;  /* 0x00000084003c9947 */ /* 0x002fea0003800000 */
.L_x_122:
[----:B------:R-:W-:Y:S01]  /*3db0*/  ULEA UR14, UR7, UR5, 0x9 ;  /* 0x00000005070e7291 */ /* 0x000fe2000f8e483f */
[----:B------:R-:W-:Y:S01]  /*3dc0*/  WARPGROUP.ARRIVE ;  /* 0x00000000000079c5 */ /* 0x000fe20000000000 */
[----:B------:R-:W-:Y:S01]  /*3dd0*/  UMOV UR11, 0x80000020 ;  /* 0x80000020000b7882 */ /* 0x000fe20000000000 */
[----:B------:R-:W-:-:S04]  /*3de0*/  F2FP.BF16.F32.PACK_AB R55, R69, R86 ;  /* 0x000000564537723e */ /* 0x000fc800000010ff */
[----:B------:R-:W-:Y:S02]  /*3df0*/  UMOV UR10, UR14 ;  /* 0x0000000e000a7c82 */ /* 0x000fe40008000000 */
[----:B------:R-:W-:Y:S01]  /*3e00*/  HGMMA.64x32x16.F32.BF16 R88, R24, gdesc[UR8].tnspB, RZ, !UPT, gsb0 ;  /* 0x4060000818587df0 */ /* 0x000fe2000c0018ff */
[----:B------:R-:W-:Y:S01]  /*3e10*/  UIADD3 UR10, UR14, 0x40, URZ ;  /* 0x000000400e0a7890 */ /* 0x000fe2000fffe03f */
[----:B------:R-:W-:Y:S01]  /*3e20*/  UMOV UR11, 0x80000020 ;  /* 0x80000020000b7882 */ /* 0x000fe20000000000 */
[----:B------:R-:W-:Y:S02]  /*3e30*/  WARPGROUP.DEPBAR.LE gsb0, 0x0 ;  /* 0x00008000000079c5 */ /* 0x000fe40000010000 */
[----:B------:R-:W-:-:S06]  /*3e40*/  WARPGROUP.ARRIVE ;  /* 0x00000000000079c5 */ /* 0x000fcc0000000000 */
[----:B------:R-:W-:Y:S01]  /*3e50*/  HGMMA.64x32x16.F32.BF16 R88, R28, gdesc[UR8].tnspB, R88, gsb0 ;  /* 0x406000081c587df0 */ /* 0x000fe20008001858 */
        /* <DEDUP_REMOVED lines=29> */
[----:B------:R-:W-:Y:S03]  /*4030*/  HGMMA.64x32x16.F32.BF16 R88, R52, gdesc[UR8].tnspB, R88, gsb0 ;  /* 0x4060000834587df0 */ /* 0x000fe60008001858 */
[----:B------:R-:W-:Y:S02]  /*4040*/  WARPGROUP.DEPBAR.LE gsb0, 0x0 ;  /* 0x00008000000079c5 */ /* 0x000fe40000010000 */
[----:B------:R-:W-:Y:S05]  /*4050*/  @!P0 BRA `(.L_x_23) ;  /* 0x0000000000048947 */ /* 0x000fea0003800000 */
[----:B------:R-:W-:Y:S01]  /*4060*/  BPT.TRAP 0x1 ;  /* 0x000000040000795c */ /* 0x000fe20000300000 */
.L_x_23:
[----:B------:R-:W-:Y:S02]  /*4070*/  UISETP.GT.U32.AND UP0, UPT, UR46, 0x1, UPT ;  /* 0x000000012e00788c */ /* 0x000fe4000bf04070 */
[----:B------:R-:W-:-:S04]  /*4080*/  UIADD3 UR16, UR16, 0xe428, URZ ;  /* 0x0000e42810107890 */ /* 0x000fc8000fffe03f */
[----:B------:R-:W-:Y:S01]  /*4090*/  PLOP3.LUT P1, PT, PT, PT, UP0, 0x80, 0x0 ;  /* 0x000000000000781c */ /* 0x000fe20003f2f008 */
[----:B------:R-:W-:-:S09]  /*40a0*/  UPRMT UR16, URZ, 0x654, UR16 ;  /* 0x000006543f107896 */ /* 0x000fd20008000010 */
[----:B------:R-:W-:Y:S03]  /*40b0*/  SYNCS.ARRIVE.TRANS64.RED.A1T0 RZ, [UR16], RZ ;  /* 0x000000ffffff79a7 */ /* 0x000fe60008100410 */
[----:B------:R-:W-:Y:S05]  /*40c0*/  @P1 BRA `(.L_x_24) ;  /* 0x0000000000041947 */ /* 0x000fea0003800000 */
[----:B------:R-:W-:Y:S01]  /*40d0*/  BPT.TRAP 0x1 ;  /* 0x000000040000795c */ /* 0x000fe20000300000 */
.L_x_24:
[----:B------:R-:W-:Y:S01]  /*40e0*/  UIADD3 UR51, UR7, 0x1, URZ ;  /* 0x0000000107337890 */ /* 0x000fe2000fffe03f */
[C---:B------:R-:W-:Y:S01]  /*40f0*/  ISETP.GE.AND P2, PT, R7.reuse, 0x101, PT ;  /* 0x000001010700780c */ /* 0x040fe20003f46270 */
[----:B-1----:R-:W-:Y:S02]  /*4100*/  VIADD R4, R7, 0x7f ;  /* 0x0000007f07047836 */ /* 0x002fe40000000000 */
[----:B------:R-:W-:Y:S01]  /*4110*/  UISETP.NE.AND UP0, UPT, UR51, 0x5, UPT ;  /* 0x000000053300788c */ /* 0x000fe2000bf05270 */
[----:B------:R-:W-:Y:S02]  /*4120*/  VIADD R8, R108, 0x80 ;  /* 0x000000806c087836 */ /* 0x000fe40000000000 */
[----:B------:R-:W-:Y:S01]  /*4130*/  SHF.R.S32.HI R7, RZ, 0x1f, R4 ;  /* 0x0000001fff077819 */ /* 0x000fe20000011404 */
[----:B------:R-:W-:Y:S02]  /*4140*/  USEL UR10, URZ, 0x1, UP0 ;  /* 0x000000013f0a7887 */ /* 0x000fe40008000000 */
[----:B------:R-:W-:Y:S01]  /*4150*/  USEL UR51, UR51, URZ, UP0 ;  /* 0x0000003f33337287 */ /* 0x000fe20008000000 */
[----:B------:R-:W-:-:S02]  /*4160*/  LEA.HI R7, R7, R4, RZ, 0x7 ;  /* 0x0000000407077211 */ /* 0x000fc400078f38ff */
[----:B------:R-:W-:Y:S02]  /*4170*/  MOV R4, R8 ;  /* 0x0000000800047202 */ /* 0x000fe40000000f00 */
[----:B------:R-:W-:Y:S02]  /*4180*/  LOP3.LUT R18, R18, UR10, RZ, 0x3c, !PT ;  /* 0x0000000a12127c12 */ /* 0x000fe4000f8e3cff */
[----:B------:R-:W-:Y:S01]  /*4190*/  LEA.HI.SX32 R7, R7, 0xffffffff, 0x19 ;  /* 0xffffffff07077811 */ /* 0x000fe200078fcaff */
[----:B------:R-:W-:Y:S06]  /*41a0*/  @!P2 BRA `(.L_x_25) ;  /* 0x0000002400dca947 */ /* 0x000fec0003800000 */
[----:B------:R-:W-:Y:S01]  /*41b0*/  IMAD.MOV.U32 R4, RZ, RZ, R8 ;  /* 0x000000ffff047224 */ /* 0x000fe200078e0008 */
[----:B------:R-:W-:Y:S01]  /*41c0*/  ULDC UR16, c[0x0][0x604] ;  /* 0x0001810000107ab9 */ /* 0x000fe20000000800 */
[----:B------:R-:W-:Y:S02]  /*41d0*/  IMAD.MOV.U32 R11, RZ, RZ, R5 ;  /* 0x000000ffff0b7224 */ /* 0x000fe400078e0005 */
[----:B------:R-:W-:-:S07]  /*41e0*/  IMAD.MOV.U32 R9, RZ, RZ, R6 ;  /* 0x000000ffff097224 */ /* 0x000fce00078e0006 */
.L_x_36:
[----:B------:R-:W-:Y:S05]  /*41f0*/  @!P0 BRA `(.L_x_26) ;  /* 0x0000000000048947 */ /* 0x000fea0003800000 */
[----:B------:R-:W-:Y:S01]  /*4200*/  BPT.TRAP 0x1 ;  /* 0x000000040000795c */ /* 0x000fe20000300000 */
.L_x_26:
[----:B------:R-:W-:Y:S01]  /*4210*/  ULEA UR10, UR51, UR48, 0x3 ;  /* 0x00000030330a7291 */ /* 0x000fe2000f8e183f */
[----:B------:R-:W-:-:S08]  /*4220*/  SHF.L.U32 R5, R18, 0x1f, RZ ;  /* 0x0000001f12057819 */ /* 0x000fd000000006ff */
[----:B------:R-:W1:Y:S02]  /*4230*/  SYNCS.PHASECHK.TRANS64.TRYWAIT P2, [UR10+0xe400], R5 ;  /* 0x00e40005ff0075a7 */ /* 0x000e64000804014a */
[----:B-1----:R-:W-:Y:S05]  /*4240*/  @!P2 BRA `(.L_x_27) ;  /* 0x00000080002ca947 */ /* 0x002fea0003800000 */
.L_x_123:
[----:B------:R-:W-:Y:S01]  /*4250*/  ULEA UR14, UR51, UR6, 0x9 ;  /* 0x00000006330e7291 */ /* 0x000fe2000f8e483f */
[----:B------:R-:W-:Y:S01]  /*4260*/  WARPGROUP.ARRIVE ;  /* 0x00000000000079c5 */ /* 0x000fe20000000000 */
[----:B------:R-:W-:Y:S01]  /*4270*/  UMOV UR15, 0x80000020 ;  /* 0x80000020000f7882 */ /* 0x000fe20000000000 */
[----:B------:R-:W-:Y:S01]  /*4280*/  UMOV UR11, 0x80000020 ;  /* 0x80000020000b7882 */ /* 0x000fe20000000000 */
[----:B------:R-:W-:-:S05]  /*4290*/  UIADD3 UR10, UR14, 0x2, URZ ;  /* 0x000000020e0a7890 */ /* 0x000fca000fffe03f */
[----:B------:R-:W-:Y:S01]  /*42a0*/  HGMMA.64x128x16.F32.BF16 R24, gdesc[UR12], RZ, !UPT, gsb0 ;  /* 0x01e000000c1879f0 */ /* 0x000fe2000c0018ff */
[----:B------:R-:W-:-:S04]  /*42b0*/  UIADD3 UR14, UR51, 0x1, URZ ;  /* 0x00000001330e7890 */ /* 0x000fc8000fffe03f */
[----:B------:R-:W-:-:S04]  /*42c0*/  UISETP.NE.AND UP0, UPT, UR14, 0x5, UPT ;  /* 0x000000050e00788c */ /* 0x000fc8000bf05270 */
[----:B------:R-:W-:Y:S01]  /*42d0*/  USEL UR14, UR14, URZ, UP0 ;  /* 0x0000003f0e0e7287 */ /* 0x000fe20008000000 */
[----:B------:R-:W-:Y:S02]  /*42e0*/  WARPGROUP.DEPBAR.LE gsb0, 0x0 ;  /* 0x00008000000079c5 */ /* 0x000fe40000010000 */
[----:B------:R-:W-:-:S06]  /*42f0*/  WARPGROUP.ARRIVE ;  /* 0x00000000000079c5 */ /* 0x000fcc0000000000 */
[----:B------:R-:W-:Y:S01]  /*4300*/  HGMMA.64x128x16.F32.BF16 R24, gdesc[UR8], R24, gsb0 ;  /* 0x01e00000081879f0 */ /* 0x000fe20008001818 */
[----:B------:R-:W-:-:S06]  /*4310*/  USEL UR10, URZ, 0x1, UP0 ;  /* 0x000000013f0a7887 */ /* 0x000fcc0008000000 */
[----:B------:R-:W-:Y:S01]  /*4320*/  LOP3.LUT R18, R18, UR10, RZ, 0x3c, !PT ;  /* 0x0000000a12127c12 */ /* 0x000fe2000f8e3cff */
[----:B------:R-:W-:Y:S02]  /*4330*/  WARPGROUP.DEPBAR.LE gsb0, 0x0 ;  /* 0x00008000000079c5 */ /* 0x000fe40000010000 */
[----:B------:R-:W-:Y:S05]  /*4340*/  @!P0 BRA `(.L_x_28) ;  /* 0x0000000000048947 */ /* 0x000fea0003800000 */
[----:B------:R-:W-:Y:S01]  /*4350*/  BPT.TRAP 0x1 ;  /* 0x000000040000795c */ /* 0x000fe20000300000 */
.L_x_28:
[----:B-1----:R-:W-:Y:S01]  /*4360*/  FMNMX R6, R24, R11, !PT ;  /* 0x0000000b18067209 */ /* 0x002fe20007800000 */
[----:B------:R-:W-:Y:S01]  /*4370*/  ULEA UR10, UR14, UR48, 0x3 ;  /* 0x000000300e0a7291 */ /* 0x000fe2000f8e183f */
[----:B------:R-:W-:Y:S02]  /*4380*/  FMNMX R10, R26, R9, !PT ;  /* 0x000000091a0a7209 */ /* 0x000fe40007800000 */
[----:B------:R-:W-:Y:S02]  /*4390*/  FMNMX R5, R25, R6, !PT ;  /* 0x0000000619057209 */ /* 0x000fe40007800000 */
[----:B------:R-:W-:Y:S02]  /*43a0*/  FMNMX R13, R27, R10, !PT ;  /* 0x0000000a1b0d7209 */ /* 0x000fe40007800000 */
[----:B------:R-:W-:Y:S02]  /*43b0*/  FMNMX R6, R28, R5, !PT ;  /* 0x000000051c067209 */ /* 0x000fe40007800000 */
[----:B------:R-:W-:-:S02]  /*43c0*/  FMNMX R10, R30, R13, !PT ;  /* 0x0000000d1e0a7209 */ /* 0x000fc40007800000 */
[----:B------:R-:W-:Y:S02]  /*43d0*/  FMNMX R5, R29, R6, !PT ;  /* 0x000000061d057209 */ /* 0x000fe40007800000 */
[----:B------:R-:W-:Y:S02]  /*43e0*/  FMNMX R15, R31, R10, !PT ;  /* 0x0000000a1f0f7209 */ /* 0x000fe40007800000 */
[----:B------:R-:W-:-:S04]  /*43f0*/  FMNMX R6, R32, R5, !PT ;  /* 0x0000000520067209 */ /* 0x000fc80007800000 */
        /* <DEDUP_REMOVED lines=26> */
[----:B------:R-:W-:-:S05]  /*45a0*/  FMNMX R6, R85, R6, !PT ;  /* 0x0000000655067209 */ /* 0x000fca0007800000 */
[----:B------:R-:W1:Y:S02]  /*45b0*/  SHFL.BFLY PT, R5, R6, 0x1, 0x1f ;  /* 0x0c201f0006057f89 */ /* 0x000e6400000e0000 */
[----:B-1----:R-:W-:Y:S02]  /*45c0*/  FMNMX R8, R6, R5, !PT ;  /* 0x0000000506087209 */ /* 0x002fe40007800000 */
[----:B------:R-:W-:-:S03]  /*45d0*/  FMNMX R6, R34, R15, !PT ;  /* 0x0000000f22067209 */ /* 0x000fc60007800000 */
[----:B------:R-:W1:Y:S01]  /*45e0*/  SHFL.BFLY PT, R5, R8, 0x2, 0x1f ;  /* 0x0c401f0008057f89 */ /* 0x000e6200000e0000 */
[----:B------:R-:W-:-:S04]  /*45f0*/  FMNMX R21, R35, R6, !PT ;  /* 0x0000000623157209 */ /* 0x000fc80007800000 */
[----:B------:R-:W-:-:S04]  /*4600*/  FMNMX R6, R38, R21, !PT ;  /* 0x0000001526067209 */ /* 0x000fc80007800000 */
[----:B------:R-:W-:-:S04]  /*4610*/  FMNMX R21, R39, R6, !PT ;  /* 0x0000000627157209 */ /* 0x000fc80007800000 */
[----:B------:R-:W-:Y:S02]  /*4620*/  FMNMX R6, R42, R21, !PT ;  /* 0x000000152a067209 */ /* 0x000fe40007800000 */
[----:B-1----:R-:W-:-:S04]  /*4630*/  FMNMX R5, R8, R5, !PT ;  /* 0x0000000508057209 */ /* 0x002fc80007800000 */
[----:B------:R-:W-:-:S04]  /*4640*/  FSETP.NEU.AND P2, PT, R5, -INF , PT ;  /* 0xff8000000500780b */ /* 0x000fc80003f4d000 */
[----:B------:R-:W-:-:S05]  /*4650*/  FSEL R12, R5, RZ, P2 ;  /* 0x000000ff050c7208 */ /* 0x000fca0001000000 */
[C---:B------:R-:W-:Y:S01]  /*4660*/  FMUL R109, R12.reuse, UR16 ;  /* 0x000000100c6d7c20 */ /* 0x040fe20008400000 */
[----:B------:R-:W-:-:S03]  /*4670*/  FADD R12, -R12, R11 ;  /* 0x0000000b0c0c7221 */ /* 0x000fc60000000100 */
[--C-:B------:R-:W-:Y:S01]  /*4680*/  FFMA R24, R24, UR16, -R109.reuse ;  /* 0x0000001018187c23 */ /* 0x100fe2000800086d */
[--C-:B------:R-:W-:Y:S01]  /*4690*/  FFMA R13, R25, UR16, -R109.reuse ;  /* 0x00000010190d7c23 */ /* 0x100fe2000800086d */
[--C-:B------:R-:W-:Y:S01]  /*46a0*/  FFMA R8, R28, UR16, -R109.reuse ;  /* 0x000000101c087c23 */ /* 0x100fe2000800086d */
[--C-:B------:R-:W-:Y:S01]  /*46b0*/  FFMA R21, R33, UR16, -R109.reuse ;  /* 0x0000001021157c23 */ /* 0x100fe2000800086d */
[--C-:B------:R-:W-:Y:S01]  /*46c0*/  FFMA R15, R29, UR16, -R109.reuse ;  /* 0x000000101d0f7c23 */ /* 0x100fe2000800086d */
[----:B------:R-:W-:Y:S01]  /*46d0*/  FSETP.GEU.AND P6, PT, R24, -126, PT ;  /* 0xc2fc00001800780b */ /* 0x000fe20003fce000 */
        /* <DEDUP_REMOVED lines=9> */
[--C-:B------:R-:W-:Y:S01]  /*4770*/  FFMA R37, R41, UR16, -R109.reuse ;  /* 0x0000001029257c23 */ /* 0x100fe2000800086d */
[--C-:B------:R-:W-:Y:S01]  /*4780*/  FFMA R41, R45, UR16, -R109.reuse ;  /* 0x000000102d297c23 */ /* 0x100fe2000800086d */
[----:B------:R-:W-:Y:S01]  /*4790*/  FMNMX R25, R43, R6, !PT ;  /* 0x000000062b197209 */ /* 0x000fe20007800000 */
[----:B------:R-:W-:Y:S01]  /*47a0*/  @!P6 FMUL R24, R24, 0.5 ;  /* 0x3f0000001818e820 */ /* 0x000fe20000400000 */
[--C-:B------:R-:W-:Y:S01]  /*47b0*/  FFMA R45, R49, UR16, -R109.reuse ;  /* 0x00000010312d7c23 */ /* 0x100fe2000800086d */
[----:B------:R-:W-:Y:S01]  /*47c0*/  @!P3 FMUL R13, R13, 0.5 ;  /* 0x3f0000000d0db820 */ /* 0x000fe20000400000 */
[----:B------:R-:W-:Y:S01]  /*47d0*/  FMNMX R6, R46, R25, !PT ;  /* 0x000000192e067209 */ /* 0x000fe20007800000 */
[----:B------:R-:W-:Y:S01]  /*47e0*/  @!P4 FMUL R8, R8, 0.5 ;  /* 0x3f0000000808c820 */ /* 0x000fe20000400000 */
[--C-:B------:R-:W-:Y:S01]  /*47f0*/  FFMA R36, R48, UR16, -R109.reuse ;  /* 0x0000001030247c23 */ /* 0x100fe2000800086d */
[----:B------:R-:W1:Y:S01]  /*4800*/  MUFU.EX2 R24, R24 ;  /* 0x0000001800187308 */ /* 0x000e620000000800 */
[----:B------:R-:W-:Y:S01]  /*4810*/  @!P5 FMUL R15, R15, 0.5 ;  /* 0x3f0000000f0fd820 */ /* 0x000fe20000400000 */
[----:B------:R-:W-:Y:S01]  /*4820*/  @!P2 FMUL R28, R28, 0.5 ;  /* 0x3f0000001c1ca820 */ /* 0x000fe20000400000 */
[----:B------:R-:W-:Y:S01]  /*4830*/  FMNMX R25, R47, R6, !PT ;  /* 0x000000062f197209 */ /* 0x000fe20007800000 */
[--C-:B------:R-:W-:Y:S01]  /*4840*/  FFMA R49, R53, UR16, -R109.reuse ;  /* 0x0000001035317c23 */ /* 0x100fe2000800086d */
[--C-:B------:R-:W-:Y:S01]  /*4850*/  FFMA R53, R56, UR16, -R109.reuse ;  /* 0x0000001038357c23 */ /* 0x100fe2000800086d */
[--C-:B------:R-:W-:Y:S01]  /*4860*/  FFMA R20, R52, UR16, -R109.reuse ;  /* 0x0000001034147c23 */ /* 0x100fe2000800086d */
[----:B------:R-:W-:Y:S01]  /*4870*/  FMNMX R6, R50, R25, !PT ;  /* 0x0000001932067209 */ /* 0x000fe20007800000 */
[----:B------:R-:W2:Y:S01]  /*4880*/  MUFU.EX2 R13, R13 ;  /* 0x0000000d000d7308 */ /* 0x000ea20000000800 */
[--C-:B------:R-:W-:Y:S01]  /*4890*/  FFMA R44, R61, UR16, -R109.reuse ;  /* 0x000000103d2c7c23 */ /* 0x100fe2000800086d */
[--C-:B------:R-:W-:Y:S01]  /*48a0*/  FFMA R40, R57, UR16, -R109.reuse ;  /* 0x0000001039287c23 */ /* 0x100fe2000800086d */
[----:B------:R-:W-:Y:S01]  /*48b0*/  FMNMX R25, R51, R6, !PT ;  /* 0x0000000633197209 */ /* 0x000fe20007800000 */
[--C-:B------:R-:W-:Y:S01]  /*48c0*/  FFMA R61, R64, UR16, -R109.reuse ;  /* 0x00000010403d7c23 */ /* 0x100fe2000800086d */
[--C-:B------:R-:W-:Y:S01]  /*48d0*/  FFMA R57, R60, UR16, -R109.reuse ;  /* 0x000000103c397c23 */ /* 0x100fe2000800086d */
[--C-:B------:R-:W-:Y:S01]  /*48e0*/  FFMA R48, R65, UR16, -R109.reuse ;  /* 0x0000001041307c23 */ /* 0x100fe2000800086d */
        /* <DEDUP_REMOVED lines=9> */
[----:B------:R-:W1:Y:S01]  /*4980*/  MUFU.EX2 R15, R15 ;  /* 0x0000000f000f7308 */ /* 0x000e620000000800 */
[----:B--2---:R-:W-:Y:S01]  /*4990*/  @!P3 FMUL R13, R13, R13 ;  /* 0x0000000d0d0db220 */ /* 0x004fe20000400000 */
[----:B------:R-:W-:Y:S01]  /*49a0*/  FSETP.GEU.AND P3, PT, R10, -126, PT ;  /* 0xc2fc00000a00780b */ /* 0x000fe20003f6e000 */
[--C-:B------:R-:W-:Y:S01]  /*49b0*/  FFMA R69, R72, UR16, -R109.reuse ;  /* 0x0000001048457c23 */ /* 0x100fe2000800086d */
[----:B------:R-:W-:Y:S01]  /*49c0*/  FMNMX R6, R58, R25, !PT ;  /* 0x000000193a067209 */ /* 0x000fe20007800000 */
[--C-:B------:R-:W-:Y:S01]  /*49d0*/  FFMA R60, R77, UR16, -R109.reuse ;  /* 0x000000104d3c7c23 */ /* 0x100fe2000800086d */
[--C-:B------:R-:W-:Y:S01]  /*49e0*/  FFMA R64, R81, UR16, -R109.reuse ;  /* 0x0000001051407c23 */ /* 0x100fe2000800086d */
[----:B------:R-:W-:Y:S01]  /*49f0*/  @!P6 FMUL R21, R21, 0.5 ;  /* 0x3f0000001515e820 */ /* 0x000fe20000400000 */
[----:B------:R-:W2:Y:S01]  /*4a00*/  MUFU.EX2 R28, R28 ;  /* 0x0000001c001c7308 */ /* 0x000ea20000000800 */
[----:B---3--:R-:W-:Y:S01]  /*4a10*/  @!P4 FMUL R8, R8, R8 ;  /* 0x000000080808c220 */ /* 0x008fe20000400000 */
[----:B------:R-:W-:Y:S01]  /*4a20*/  FSETP.GEU.AND P4, PT, R33, -126, PT ;  /* 0xc2fc00002100780b */ /* 0x000fe20003f8e000 */
[--C-:B------:R-:W-:Y:S01]  /*4a30*/  FFMA R77, R80, UR16, -R109.reuse ;  /* 0x00000010504d7c23 */ /* 0x100fe2000800086d */
[----:B------:R-:W-:Y:S01]  /*4a40*/  FMNMX R25, R59, R6, !PT ;  /* 0x000000063b197209 */ /* 0x000fe20007800000 */
[--C-:B------:R-:W-:Y:S01]  /*4a50*/  FFMA R68, R85, UR16, -R109.reuse ;  /* 0x0000001055447c23 */ /* 0x100fe2000800086d */
[----:B------:R-:W-:Y:S01]  /*4a60*/  FFMA R81, R84, UR16, -R109 ;  /* 0x0000001054517c23 */ /* 0x000fe2000800086d */
[----:B------:R-:W-:Y:S01]  /*4a70*/  @!P3 FMUL R10, R10, 0.5 ;  /* 0x3f0000000a0ab820 */ /* 0x000fe20000400000 */
[----:B------:R-:W3:Y:S01]  /*4a80*/  MUFU.EX2 R21, R21 ;  /* 0x0000001500157308 */ /* 0x000ee20000000800 */
[----:B-1----:R-:W-:Y:S01]  /*4a90*/  @!P5 FMUL R15, R15, R15 ;  /* 0x0000000f0f0fd220 */ /* 0x002fe20000400000 */
[----:B------:R-:W-:Y:S01]  /*4aa0*/  FSETP.GEU.AND P5, PT, R32, -126, PT ;  /* 0xc2fc00002000780b */ /* 0x000fe20003fae000 */
[----:B------:R-:W-:Y:S01]  /*4ab0*/  FMUL R12, R12, UR16 ;  /* 0x000000100c0c7c20 */ /* 0x000fe20008400000 */
[----:B------:R-:W-:-:S03]  /*4ac0*/  FMNMX R6, R62, R25, !PT ;  /* 0x000000193e067209 */ /* 0x000fc60007800000 */
[----:B------:R-:W-:Y:S01]  /*4ad0*/  @!P4 FMUL R33, R33, 0.5 ;  /* 0x3f0000002121c820 */ /* 0x000fe20000400000 */
[----:B------:R-:W1:Y:S01]  /*4ae0*/  MUFU.EX2 R10, R10 ;  /* 0x0000000a000a7308 */ /* 0x000e620000000800 */
[----:B--2---:R-:W-:Y:S01]  /*4af0*/  @!P2 FMUL R28, R28, R28 ;  /* 0x0000001c1c1ca220 */ /* 0x004fe20000400000 */
[----:B------:R-:W-:Y:S02]  /*4b00*/  FSETP.GEU.AND P2, PT, R37, -126, PT ;  /* 0xc2fc00002500780b */ /* 0x000fe40003f4e000 */
[----:B------:R-:W-:-:S03]  /*4b10*/  FMNMX R25, R63, R6, !PT ;  /* 0x000000063f197209 */ /* 0x000fc60007800000 */
[----:B------:R-:W-:Y:S01]  /*4b20*/  @!P5 FMUL R32, R32, 0.5 ;  /* 0x3f0000002020d820 */ /* 0x000fe20000400000 */
[----:B------:R-:W2:Y:S01]  /*4b30*/  MUFU.EX2 R33, R33 ;  /* 0x0000002100217308 */ /* 0x000ea20000000800 */
[----:B---3--:R-:W-:Y:S01]  /*4b40*/  @!P6 FMUL R21, R21, R21 ;  /* 0x000000151515e220 */ /* 0x008fe20000400000 */
[----:B------:R-:W-:Y:S02]  /*4b50*/  FSETP.GEU.AND P6, PT, R14, -126, PT ;  /* 0xc2fc00000e00780b */ /* 0x000fe40003fce000 */
[----:B------:R-:W-:-:S03]  /*4b60*/  FMNMX R6, R66, R25, !PT ;  /* 0x0000001942067209 */ /* 0x000fc60007800000 */
[----:B------:R-:W-:Y:S01]  /*4b70*/  @!P2 FMUL R37, R37, 0.5 ;  /* 0x3f0000002525a820 */ /* 0x000fe20000400000 */
[----:B------:R-:W3:Y:S01]  /*4b80*/  MUFU.EX2 R32, R32 ;  /* 0x0000002000207308 */ /* 0x000ee20000000800 */
[----:B-1----:R-:W-:Y:S01]  /*4b90*/  @!P3 FMUL R10, R10, R10 ;  /* 0x0000000a0a0ab220 */ /* 0x002fe20000400000 */
[----:B------:R-:W-:Y:S02]  /*4ba0*/  FSETP.GEU.AND P3, PT, R41, -126, PT ;  /* 0xc2fc00002900780b */ /* 0x000fe40003f6e000 */
        /* <DEDUP_REMOVED lines=53> */
[----:B------:R-:W4:Y:S01]  /*4f00*/  SHFL.BFLY PT, R25, R6, 0x1, 0x1f ;  /* 0x0c201f0006197f89 */ /* 0x000f2200000e0000 */
[----:B---3--:R-:W-:Y:S01]  /*4f10*/  @!P4 FMUL R40, R40, R40 ;  /* 0x000000282828c220 */ /* 0x008fe20000400000 */
[----:B------:R-:W-:-:S04]  /*4f20*/  FSETP.GEU.AND P4, PT, R65, -126, PT ;  /* 0xc2fc00004100780b */ /* 0x000fc80003f8e000 */
[----:B------:R-:W-:Y:S01]  /*4f30*/  @!P3 FMUL R48, R48, 0.5 ;  /* 0x3f0000003030b820 */ /* 0x000fe20000400000 */
[----:B------:R-:W3:Y:S01]  /*4f40*/  MUFU.EX2 R61, R61 ;  /* 0x0000003d003d7308 */ /* 0x000ee20000000800 */
[----:B-1----:R-:W-:Y:S01]  /*4f50*/  @!P5 FMUL R57, R57, R57 ;  /* 0x000000393939d220 */ /* 0x002fe20000400000 */
[----:B------:R-:W-:-:S06]  /*4f60*/  FSETP.GEU.AND P5, PT, R52, -126, PT ;  /* 0xc2fc00003400780b */ /* 0x000fcc0003fae000 */
[----:B------:R-:W1:Y:S01]  /*4f70*/  MUFU.EX2 R48, R48 ;  /* 0x0000003000307308 */ /* 0x000e620000000800 */
[----:B------:R-:W-:Y:S01]  /*4f80*/  @!P4 FMUL R65, R65, 0.5 ;  /* 0x3f0000004141c820 */ /* 0x000fe20000400000 */
[----:B--2---:R-:W-:Y:S01]  /*4f90*/  @!P2 FMUL R44, R44, R44 ;  /* 0x0000002c2c2ca220 */ /* 0x004fe20000400000 */
[----:B------:R-:W-:-:S04]  /*4fa0*/  FSETP.GEU.AND P2, PT, R69, -126, PT ;  /* 0xc2fc00004500780b */ /* 0x000fc80003f4e000 */
[----:B------:R-:W-:Y:S01]  /*4fb0*/  @!P5 FMUL R52, R52, 0.5 ;  /* 0x3f0000003434d820 */ /* 0x000fe20000400000 */
[----:B------:R-:W2:Y:S01]  /*4fc0*/  MUFU.EX2 R65, R65 ;  /* 0x0000004100417308 */ /* 0x000ea20000000800 */
[----:B---3--:R-:W-:Y:S01]  /*4fd0*/  @!P6 FMUL R61, R61, R61 ;  /* 0x0000003d3d3de220 */ /* 0x008fe20000400000 */
[----:B------:R-:W-:Y:S02]  /*4fe0*/  FSETP.GEU.AND P6, PT, R56, -126, PT ;  /* 0xc2fc00003800780b */ /* 0x000fe40003fce000 */
[----:B----4-:R-:W-:Y:S01]  /*4ff0*/  FMNMX R6, R6, R25, !PT ;  /* 0x0000001906067209 */ /* 0x010fe20007800000 */
[----:B------:R-:W-:Y:S01]  /*5000*/  FADD R11, R28, R61 ;  /* 0x0000003d1c0b7221 */ /* 0x000fe20000000000 */
[----:B------:R-:W-:Y:S02]  /*5010*/  F2FP.BF16.F32.PACK_AB R28, R21, R28 ;  /* 0x0000001c151c723e */ /* 0x000fe400000010ff */
[----:B------:R-:W3:Y:S01]  /*5020*/  MUFU.EX2 R52, R52 ;  /* 0x0000003400347308 */ /* 0x000ee20000000800 */
[----:B-1----:R-:W-:Y:S01]  /*5030*/  @!P3 FMUL R48, R48, R48 ;  /* 0x000000303030b220 */ /* 0x002fe20000400000 */
[----:B------:R-:W-:Y:S01]  /*5040*/  FSETP.GEU.AND P3, PT, R73, -126, PT ;  /* 0xc2fc00004900780b */ /* 0x000fe20003f6e000 */
[----:B------:R-:W1:Y:S01]  /*5050*/  SHFL.BFLY PT, R25, R6, 0x2, 0x1f ;  /* 0x0c401f0006197f89 */ /* 0x000e6200000e0000 */
[----:B------:R-:W-:-:S03]  /*5060*/  @!P2 FMUL R69, R69, 0.5 ;  /* 0x3f0000004545a820 */ /* 0x000fc60000400000 */
[----:B------:R-:W-:Y:S01]  /*5070*/  @!P6 FMUL R56, R56, 0.5 ;  /* 0x3f0000003838e820 */ /* 0x000fe20000400000 */
[----:B--2---:R-:W-:Y:S01]  /*5080*/  @!P4 FMUL R65, R65, R65 ;  /* 0x000000414141c220 */ /* 0x004fe20000400000 */
[----:B------:R-:W-:Y:S01]  /*5090*/  FSETP.GEU.AND P4, PT, R60, -126, PT ;  /* 0xc2fc00003c00780b */ /* 0x000fe20003f8e000 */
[----:B------:R-:W2:Y:S05]  /*50a0*/  MUFU.EX2 R69, R69 ;  /* 0x0000004500457308 */ /* 0x000eaa0000000800 */
[----:B------:R-:W-:Y:S01]  /*50b0*/  @!P3 FMUL R73, R73, 0.5 ;  /* 0x3f0000004949b820 */ /* 0x000fe20000400000 */
[----:B---3--:R-:W-:Y:S01]  /*50c0*/  @!P5 FMUL R52, R52, R52 ;  /* 0x000000343434d220 */ /* 0x008fe20000400000 */
[----:B------:R-:W-:Y:S01]  /*50d0*/  FSETP.GEU.AND P5, PT, R77, -126, PT ;  /* 0xc2fc00004d00780b */ /* 0x000fe20003fae000 */
[----:B------:R-:W3:Y:S04]  /*50e0*/  MUFU.EX2 R56, R56 ;  /* 0x0000003800387308 */ /* 0x000ee80000000800 */
[----:B------:R-:W-:-:S04]  /*50f0*/  @!P4 FMUL R60, R60, 0.5 ;  /* 0x3f0000003c3cc820 */ /* 0x000fc80000400000 */
[----:B------:R-:W4:Y:S01]  /*5100*/  MUFU.EX2 R73, R73 ;  /* 0x0000004900497308 */ /* 0x000f220000000800 */
[----:B-1----:R-:W-:Y:S01]  /*5110*/  FMNMX R6, R6, R25, !PT ;  /* 0x0000001906067209 */ /* 0x002fe20007800000 */
[----:B--2---:R-:W-:Y:S02]  /*5120*/  @!P2 FMUL R69, R69, R69 ;  /* 0x000000454545a220 */ /* 0x004fe40000400000 */
[----:B------:R-:W-:Y:S01]  /*5130*/  @!P5 FMUL R77, R77, 0.5 ;  /* 0x3f0000004d4dd820 */ /* 0x000fe20000400000 */
[----:B------:R-:W-:-:S03]  /*5140*/  FSETP.NEU.AND P2, PT, R6, -INF , PT ;  /* 0xff8000000600780b */ /* 0x000fc60003f4d000 */
[----:B------:R-:W1:Y:S01]  /*5150*/  MUFU.EX2 R60, R60 ;  /* 0x0000003c003c7308 */ /* 0x000e620000000800 */
[----:B---3--:R-:W-:Y:S01]  /*5160*/  @!P6 FMUL R56, R56, R56 ;  /* 0x000000383838e220 */ /* 0x008fe20000400000 */
[----:B------:R-:W-:Y:S02]  /*5170*/  FSETP.GEU.AND P6, PT, R64, -126, PT ;  /* 0xc2fc00004000780b */ /* 0x000fe40003fce000 */
[----:B------:R-:W-:Y:S02]  /*5180*/  FSEL R72, R6, RZ, P2 ;  /* 0x000000ff06487208 */ /* 0x000fe40001000000 */
[----:B------:R-:W-:Y:S02]  /*5190*/  FSETP.GEU.AND P2, PT, R81, -126, PT ;  /* 0xc2fc00005100780b */ /* 0x000fe40003f4e000 */
[----:B------:R-:W2:Y:S01]  /*51a0*/  MUFU.EX2 R77, R77 ;  /* 0x0000004d004d7308 */ /* 0x000ea20000000800 */
[----:B----4-:R-:W-:Y:S01]  /*51b0*/  @!P3 FMUL R73, R73, R73 ;  /* 0x000000494949b220 */ /* 0x010fe20000400000 */
[----:B------:R-:W-:Y:S01]  /*51c0*/  FSETP.GEU.AND P3, PT, R68, -126, PT ;  /* 0xc2fc00004400780b */ /* 0x000fe20003f6e000 */
[C---:B------:R-:W-:Y:S01]  /*51d0*/  FMUL R25, R72.reuse, UR16 ;  /* 0x0000001048197c20 */ /* 0x040fe20008400000 */
[----:B------:R-:W-:Y:S01]  /*51e0*/  FADD R109, -R72, R9 ;  /* 0x00000009486d7221 */ /* 0x000fe20000000100 */
[----:B------:R-:W-:Y:S01]  /*51f0*/  FADD R9, R24, R53 ;  /* 0x0000003518097221 */ /* 0x000fe20000000000 */
[----:B------:R-:W-:Y:S01]  /*5200*/  F2FP.BF16.F32.PACK_AB R24, R13, R24 ;  /* 0x000000180d18723e */ /* 0x000fe200000010ff */
[----:B------:R-:W-:Y:S01]  /*5210*/  @!P6 FMUL R64, R64, 0.5 ;  /* 0x3f0000004040e820 */ /* 0x000fe20000400000 */
[--C-:B------:R-:W-:Y:S01]  /*5220*/  FFMA R26, R26, UR16, -R25.reuse ;  /* 0x000000101a1a7c23 */ /* 0x100fe20008000819 */
[--C-:B------:R-:W-:Y:S01]  /*5230*/  FFMA R30, R30, UR16, -R25.reuse ;  /* 0x000000101e1e7c23 */ /* 0x100fe20008000819 */
[--C-:B------:R-:W-:Y:S01]  /*5240*/  FFMA R27, R27, UR16, -R25.reuse ;  /* 0x000000101b1b7c23 */ /* 0x100fe20008000819 */
[----:B-1----:R-:W-:Y:S01]  /*5250*/  @!P4 FMUL R60, R60, R60 ;  /* 0x0000003c3c3cc220 */ /* 0x002fe20000400000 */
[----:B------:R-:W-:Y:S01]  /*5260*/  @!P2 FMUL R81, R81, 0.5 ;  /* 0x3f0000005151a820 */ /* 0x000fe20000400000 */
[----:B------:R-:W1:Y:S01]  /*5270*/  MUFU.EX2 R64, R64 ;  /* 0x0000004000407308 */ /* 0x000e620000000800 */
[----:B------:R-:W-:Y:S01]  /*5280*/  FSETP.GEU.AND P4, PT, R26, -126, PT ;  /* 0xc2fc00001a00780b */ /* 0x000fe20003f8e000 */
[----:B------:R-:W-:Y:S01]  /*5290*/  @!P3 FMUL R68, R68, 0.5 ;  /* 0x3f0000004444b820 */ /* 0x000fe20000400000 */
[--C-:B------:R-:W-:Y:S01]  /*52a0*/  FFMA R34, R34, UR16, -R25.reuse ;  /* 0x0000001022227c23 */ /* 0x100fe20008000819 */
[----:B--2---:R-:W-:Y:S01]  /*52b0*/  @!P5 FMUL R77, R77, R77 ;  /* 0x0000004d4d4dd220 */ /* 0x004fe20000400000 */
[----:B------:R-:W-:Y:S01]  /*52c0*/  FSETP.GEU.AND P5, PT, R27, -126, PT ;  /* 0xc2fc00001b00780b */ /* 0x000fe20003fae000 */
[--C-:B------:R-:W-:Y:S01]  /*52d0*/  FFMA R29, R31, UR16, -R25.reuse ;  /* 0x000000101f1d7c23 */ /* 0x100fe20008000819 */
[--C-:B------:R-:W-:Y:S01]  /*52e0*/  FFMA R38, R38, UR16, -R25.reuse ;  /* 0x0000001026267c23 */ /* 0x100fe20008000819 */
[----:B------:R-:W2:Y:S01]  /*52f0*/  MUFU.EX2 R68, R68 ;  /* 0x0000004400447308 */ /* 0x000ea20000000800 */
[--C-:B------:R-:W-:Y:S01]  /*5300*/  FFMA R42, R42, UR16, -R25.reuse ;  /* 0x000000102a2a7c23 */ /* 0x100fe20008000819 */
[--C-:B------:R-:W-:Y:S01]  /*5310*/  FFMA R75, R75, UR16, -R25.reuse ;  /* 0x000000104b4b7c23 */ /* 0x100fe20008000819 */
[--C-:B------:R-:W-:Y:S01]  /*5320*/  FFMA R82, R82, UR16, -R25.reuse ;  /* 0x0000001052527c23 */ /* 0x100fe20008000819 */
[--C-:B------:R-:W-:Y:S01]  /*5330*/  FFMA R83, R83, UR16, -R25.reuse ;  /* 0x0000001053537c23 */ /* 0x100fe20008000819 */
[--C-:B------:R-:W-:Y:S01]  /*5340*/  FFMA R71, R71, UR16, -R25.reuse ;  /* 0x0000001047477c23 */ /* 0x100fe20008000819 */
[----:B------:R-:W-:Y:S01]  /*5350*/  @!P4 FMUL R26, R26, 0.5 ;  /* 0x3f0000001a1ac820 */ /* 0x000fe20000400000 */
[--C-:B------:R-:W-:Y:S01]  /*5360*/  FFMA R79, R79, UR16, -R25.reuse ;  /* 0x000000104f4f7c23 */ /* 0x100fe20008000819 */
[----:B------:R-:W3:Y:S01]  /*5370*/  MUFU.EX2 R81, R81 ;  /* 0x0000005100517308 */ /* 0x000ee20000000800 */
[----:B-1----:R-:W-:Y:S01]  /*5380*/  @!P6 FMUL R64, R64, R64 ;  /* 0x000000404040e220 */ /* 0x002fe20000400000 */
[----:B------:R-:W-:Y:S01]  /*5390*/  FSETP.GEU.AND P6, PT, R30, -126, PT ;  /* 0xc2fc00001e00780b */ /* 0x000fe20003fce000 */
[----:B------:R-:W-:Y:S01]  /*53a0*/  @!P5 FMUL R27, R27, 0.5 ;  /* 0x3f0000001b1bd820 */ /* 0x000fe20000400000 */
[--C-:B------:R-:W-:Y:S01]  /*53b0*/  FFMA R86, R86, UR16, -R25.reuse ;  /* 0x0000001056567c23 */ /* 0x100fe20008000819 */
[----:B------:R-:W-:Y:S01]  /*53c0*/  FFMA R87, R87, UR16, -R25 ;  /* 0x0000001057577c23 */ /* 0x000fe20008000819 */
[----:B------:R-:W-:-:S02]  /*53d0*/  FMUL R109, R109, UR16 ;  /* 0x000000106d6d7c20 */ /* 0x000fc40008400000 */
        /* <DEDUP_REMOVED lines=19> */
[----:B---3--:R-:W-:Y:S01]  /*5510*/  @!P6 FMUL R80, R80, R80 ;  /* 0x000000505050e220 */ /* 0x008fe20000400000 */
[----:B------:R-:W-:Y:S01]  /*5520*/  FSETP.GEU.AND P6, PT, R27, -126, PT ;  /* 0xc2fc00001b00780b */ /* 0x000fe20003fce000 */
[----:B------:R-:W-:Y:S01]  /*5530*/  @!P4 FMUL R26, R26, 0.5 ;  /* 0x3f0000001a1ac820 */ /* 0x000fe20000400000 */
[----:B--2---:R-:W-:-:S03]  /*5540*/  FFMA R34, R51, UR16, -R25 ;  /* 0x0000001033227c23 */ /* 0x004fc60008000819 */
[----:B------:R-:W-:Y:S01]  /*5550*/  @!P5 FMUL R38, R38, 0.5 ;  /* 0x3f0000002626d820 */ /* 0x000fe20000400000 */
[----:B------:R2:W3:Y:S01]  /*5560*/  MUFU.EX2 R39, R26 ;  /* 0x0000001a00277308 */ /* 0x0004e20000000800 */
[----:B-1----:R-:W-:Y:S01]  /*5570*/  FFMA R29, R43, UR16, -R25 ;  /* 0x000000102b1d7c23 */ /* 0x002fe20008000819 */
[----:B----4-:R-:W-:-:S04]  /*5580*/  @!P3 FMUL R84, R84, R84 ;  /* 0x000000545454b220 */ /* 0x010fc80000400000 */
[----:B------:R-:W-:Y:S01]  /*5590*/  FSETP.GEU.AND P3, PT, R29, -126, PT ;  /* 0xc2fc00001d00780b */ /* 0x000fe20003f6e000 */
[----:B------:R-:W-:Y:S01]  /*55a0*/  @!P6 FMUL R27, R27, 0.5 ;  /* 0x3f0000001b1be820 */ /* 0x000fe20000400000 */
[----:B------:R-:W1:Y:S01]  /*55b0*/  MUFU.EX2 R85, R38 ;  /* 0x0000002600557308 */ /* 0x000e620000000800 */
[----:B-----5:R-:W-:Y:S01]  /*55c0*/  @!P2 FMUL R35, R35, R35 ;  /* 0x000000232323a220 */ /* 0x020fe20000400000 */
[----:B------:R-:W-:Y:S01]  /*55d0*/  FSETP.GEU.AND P2, PT, R42, -126, PT ;  /* 0xc2fc00002a00780b */ /* 0x000fe20003f4e000 */
[----:B--2---:R-:W-:-:S05]  /*55e0*/  FFMA R26, R46, UR16, -R25 ;  /* 0x000000102e1a7c23 */ /* 0x004fca0008000819 */
[----:B------:R2:W4:Y:S01]  /*55f0*/  MUFU.EX2 R110, R27 ;  /* 0x0000001b006e7308 */ /* 0x0005220000000800 */
[----:B---3--:R-:W-:Y:S01]  /*5600*/  @!P4 FMUL R39, R39, R39 ;  /* 0x000000272727c220 */ /* 0x008fe20000400000 */
[----:B------:R-:W-:Y:S01]  /*5610*/  FSETP.GEU.AND P4, PT, R26, -126, PT ;  /* 0xc2fc00001a00780b */ /* 0x000fe20003f8e000 */
[----:B------:R-:W-:-:S04]  /*5620*/  @!P3 FMUL R29, R29, 0.5 ;  /* 0x3f0000001d1db820 */ /* 0x000fc80000400000 */
[----:B------:R-:W-:Y:S01]  /*5630*/  @!P2 FMUL R42, R42, 0.5 ;  /* 0x3f0000002a2aa820 */ /* 0x000fe20000400000 */
[----:B------:R3:W5:Y:S01]  /*5640*/  MUFU.EX2 R46, R29 ;  /* 0x0000001d002e7308 */ /* 0x0007620000000800 */
[----:B--2---:R-:W-:Y:S01]  /*5650*/  FFMA R27, R50, UR16, -R25 ;  /* 0x00000010321b7c23 */ /* 0x004fe20008000819 */
[----:B-1----:R-:W-:Y:S01]  /*5660*/  @!P5 FMUL R85, R85, R85 ;  /* 0x000000555555d220 */ /* 0x002fe20000400000 */
[----:B------:R-:W-:-:S04]  /*5670*/  FSETP.GEU.AND P5, PT, R30, -126, PT ;  /* 0xc2fc00001e00780b */ /* 0x000fc80003fae000 */
[----:B------:R-:W-:Y:S01]  /*5680*/  @!P4 FMUL R26, R26, 0.5 ;  /* 0x3f0000001a1ac820 */ /* 0x000fe20000400000 */
[----:B------:R-:W1:Y:S01]  /*5690*/  MUFU.EX2 R43, R42 ;  /* 0x0000002a002b7308 */ /* 0x000e620000000800 */
[----:B----4-:R-:W-:Y:S01]  /*56a0*/  @!P6 FMUL R110, R110, R110 ;  /* 0x0000006e6e6ee220 */ /* 0x010fe20000400000 */
[----:B------:R-:W-:Y:S01]  /*56b0*/  FSETP.GEU.AND P6, PT, R27, -126, PT ;  /* 0xc2fc00001b00780b */ /* 0x000fe20003fce000 */
[----:B---3--:R-:W-:-:S05]  /*56c0*/  FFMA R29, R54, UR16, -R25 ;  /* 0x00000010361d7c23 */ /* 0x008fca0008000819 */
[----:B------:R-:W-:Y:S01]  /*56d0*/  @!P5 FMUL R30, R30, 0.5 ;  /* 0x3f0000001e1ed820 */ /* 0x000fe20000400000 */
[----:B------:R2:W3:Y:S01]  /*56e0*/  MUFU.EX2 R47, R26 ;  /* 0x0000001a002f7308 */ /* 0x0004e20000000800 */
[----:B-----5:R-:W-:Y:S01]  /*56f0*/  @!P3 FMUL R46, R46, R46 ;  /* 0x0000002e2e2eb220 */ /* 0x020fe20000400000 */
[----:B------:R-:W-:-:S04]  /*5700*/  FSETP.GEU.AND P3, PT, R29, -126, PT ;  /* 0xc2fc00001d00780b */ /* 0x000fc80003f6e000 */
[----:B------:R-:W-:Y:S02]  /*5710*/  @!P6 FMUL R27, R27, 0.5 ;  /* 0x3f0000001b1be820 */ /* 0x000fe40000400000 */
[----:B------:R4:W5:Y:S01]  /*5720*/  MUFU.EX2 R50, R30 ;  /* 0x0000001e00327308 */ /* 0x0009620000000800 */
[----:B-1----:R-:W-:Y:S01]  /*5730*/  @!P2 FMUL R43, R43, R43 ;  /* 0x0000002b2b2ba220 */ /* 0x002fe20000400000 */
[----:B------:R-:W-:Y:S01]  /*5740*/  FSETP.GEU.AND P2, PT, R34, -126, PT ;  /* 0xc2fc00002200780b */ /* 0x000fe20003f4e000 */
[----:B--2---:R-:W-:-:S04]  /*5750*/  FFMA R26, R55, UR16, -R25 ;  /* 0x00000010371a7c23 */ /* 0x004fc80008000819 */
[----:B------:R-:W-:Y:S01]  /*5760*/  @!P3 FMUL R29, R29, 0.5 ;  /* 0x3f0000001d1db820 */ /* 0x000fe20000400000 */
[----:B------:R1:W2:Y:S01]  /*5770*/  MUFU.EX2 R51, R27 ;  /* 0x0000001b00337308 */ /* 0x0002a20000000800 */
[----:B----4-:R-:W-:Y:S01]  /*5780*/  FFMA R30, R58, UR16, -R25 ;  /* 0x000000103a1e7c23 */ /* 0x010fe20008000819 */
[----:B---3--:R-:W-:Y:S01]  /*5790*/  @!P4 FMUL R47, R47, R47 ;  /* 0x0000002f2f2fc220 */ /* 0x008fe20000400000 */
[----:B------:R-:W-:-:S04]  /*57a0*/  FSETP.GEU.AND P4, PT, R26, -126, PT ;  /* 0xc2fc00001a00780b */ /* 0x000fc80003f8e000 */
[----:B------:R-:W-:Y:S01]  /*57b0*/  @!P2 FMUL R34, R34, 0.5 ;  /* 0x3f0000002222a820 */ /* 0x000fe20000400000 */
[----:B------:R3:W4:Y:S01]  /*57c0*/  MUFU.EX2 R55, R29 ;  /* 0x0000001d00377308 */ /* 0x0007220000000800 */
[----:B-1----:R-:W-:Y:S01]  /*57d0*/  FFMA R27, R59, UR16, -R25 ;  /* 0x000000103b1b7c23 */ /* 0x002fe20008000819 */
[----:B-----5:R-:W-:Y:S01]  /*57e0*/  @!P5 FMUL R50, R50, R50 ;  /* 0x000000323232d220 */ /* 0x020fe20000400000 */
[----:B------:R-:W-:-:S05]  /*57f0*/  FSETP.GEU.AND P5, PT, R30, -126, PT ;  /* 0xc2fc00001e00780b */ /* 0x000fca0003fae000 */
[----:B------:R1:W5:Y:S01]  /*5800*/  MUFU.EX2 R54, R34 ;  /* 0x0000002200367308 */ /* 0x0003620000000800 */
[----:B--2---:R-:W-:Y:S01]  /*5810*/  @!P6 FMUL R51, R51, R51 ;  /* 0x000000333333e220 */ /* 0x004fe20000400000 */
[----:B------:R-:W-:Y:S01]  /*5820*/  FSETP.GEU.AND P6, PT, R27, -126, PT ;  /* 0xc2fc00001b00780b */ /* 0x000fe20003fce000 */
[----:B------:R-:W-:Y:S01]  /*5830*/  @!P4 FMUL R26, R26, 0.5 ;  /* 0x3f0000001a1ac820 */ /* 0x000fe20000400000 */
[----:B---3--:R-:W-:-:S04]  /*5840*/  FFMA R29, R63, UR16, -R25 ;  /* 0x000000103f1d7c23 */ /* 0x008fc80008000819 */
[----:B------:R-:W-:Y:S01]  /*5850*/  @!P5 FMUL R30, R30, 0.5 ;  /* 0x3f0000001e1ed820 */ /* 0x000fe20000400000 */
[----:B-1----:R-:W-:Y:S01]  /*5860*/  FFMA R34, R62, UR16, -R25 ;  /* 0x000000103e227c23 */ /* 0x002fe20008000819 */
[----:B------:R1:W2:Y:S01]  /*5870*/  MUFU.EX2 R58, R26 ;  /* 0x0000001a003a7308 */ /* 0x0002a20000000800 */
[----:B----4-:R-:W-:Y:S01]  /*5880*/  @!P3 FMUL R55, R55, R55 ;  /* 0x000000373737b220 */ /* 0x010fe20000400000 */
[----:B------:R-:W-:-:S03]  /*5890*/  FSETP.GEU.AND P3, PT, R29, -126, PT ;  /* 0xc2fc00001d00780b */ /* 0x000fc60003f6e000 */
[----:B------:R-:W-:Y:S01]  /*58a0*/  @!P6 FMUL R27, R27, 0.5 ;  /* 0x3f0000001b1be820 */ /* 0x000fe20000400000 */
[----:B-----5:R-:W-:Y:S02]  /*58b0*/  @!P2 FMUL R54, R54, R54 ;  /* 0x000000363636a220 */ /* 0x020fe40000400000 */
[----:B------:R3:W4:Y:S01]  /*58c0*/  MUFU.EX2 R59, R30 ;  /* 0x0000001e003b7308 */ /* 0x0007220000000800 */
[----:B------:R-:W-:Y:S01]  /*58d0*/  FSETP.GEU.AND P2, PT, R34, -126, PT ;  /* 0xc2fc00002200780b */ /* 0x000fe20003f4e000 */
[----:B-1----:R-:W-:-:S05]  /*58e0*/  FFMA R26, R66, UR16, -R25 ;  /* 0x00000010421a7c23 */ /* 0x002fca0008000819 */
[----:B------:R-:W-:Y:S01]  /*58f0*/  @!P3 FMUL R29, R29, 0.5 ;  /* 0x3f0000001d1db820 */ /* 0x000fe20000400000 */
[----:B------:R1:W5:Y:S01]  /*5900*/  MUFU.EX2 R62, R27 ;  /* 0x0000001b003e7308 */ /* 0x0003620000000800 */
[----:B---3--:R-:W-:Y:S01]  /*5910*/  FFMA R30, R67, UR16, -R25 ;  /* 0x00000010431e7c23 */ /* 0x008fe20008000819 */
[----:B--2---:R-:W-:Y:S01]  /*5920*/  @!P4 FMUL R58, R58, R58 ;  /* 0x0000003a3a3ac220 */ /* 0x004fe20000400000 */
[----:B------:R-:W-:-:S03]  /*5930*/  FSETP.GEU.AND P4, PT, R26, -126, PT ;  /* 0xc2fc00001a00780b */ /* 0x000fc60003f8e000 */
[----:B------:R-:W-:Y:S02]  /*5940*/  @!P2 FMUL R34, R34, 0.5 ;  /* 0x3f0000002222a820 */ /* 0x000fe40000400000 */
[----:B------:R2:W3:Y:S01]  /*5950*/  MUFU.EX2 R66, R29 ;  /* 0x0000001d00427308 */ /* 0x0004e20000000800 */
[----:B-1----:R-:W-:Y:S01]  /*5960*/  FFMA R27, R70, UR16, -R25 ;  /* 0x00000010461b7c23 */ /* 0x002fe20008000819 */
[----:B----4-:R-:W-:Y:S01]  /*5970*/  @!P5 FMUL R59, R59, R59 ;  /* 0x0000003b3b3bd220 */ /* 0x010fe20000400000 */
[----:B------:R-:W-:-:S05]  /*5980*/  FSETP.GEU.AND P5, PT, R30, -126, PT ;  /* 0xc2fc00001e00780b */ /* 0x000fca0003fae000 */
[----:B------:R1:W4:Y:S01]  /*5990*/  MUFU.EX2 R63, R34 ;  /* 0x00000022003f7308 */ /* 0x0003220000000800 */
[----:B-----5:R-:W-:Y:S01]  /*59a0*/  @!P6 FMUL R62, R62, R62 ;  /* 0x0000003e3e3ee220 */ /* 0x020fe20000400000 */
[----:B------:R-:W-:Y:S01]  /*59b0*/  FSETP.GEU.AND P6, PT, R27, -126, PT ;  /* 0xc2fc00001b00780b */ /* 0x000fe20003fce000 */
[----:B------:R-:W-:Y:S01]  /*59c0*/  @!P4 FMUL R26, R26, 0.5 ;  /* 0x3f0000001a1ac820 */ /* 0x000fe20000400000 */
[----:B--2---:R-:W-:-:S04]  /*59d0*/  FFMA R29, R78, UR16, -R25 ;  /* 0x000000104e1d7c23 */ /* 0x004fc80008000819 */
[----:B------:R-:W-:Y:S01]  /*59e0*/  @!P5 FMUL R30, R30, 0.5 ;  /* 0x3f0000001e1ed820 */ /* 0x000fe20000400000 */
[----:B-1----:R-:W-:Y:S01]  /*59f0*/  FFMA R34, R74, UR16, -R25 ;  /* 0x000000104a227c23 */ /* 0x002fe20008000819 */
[----:B------:R1:W2:Y:S01]  /*5a00*/  MUFU.EX2 R67, R26 ;  /* 0x0000001a00437308 */ /* 0x0002a20000000800 */
[----:B---3--:R-:W-:Y:S01]  /*5a10*/  @!P3 FMUL R66, R66, R66 ;  /* 0x000000424242b220 */ /* 0x008fe20000400000 */
[----:B------:R-:W-:Y:S02]  /*5a20*/  FADD R25, R21, R48 ;  /* 0x0000003015197221 */ /* 0x000fe40000000000 */
[----:B------:R-:W-:Y:S01]  /*5a30*/  FSETP.GEU.AND P3, PT, R34, -126, PT ;  /* 0xc2fc00002200780b */ /* 0x000fe20003f6e000 */
[----:B------:R-:W-:Y:S01]  /*5a40*/  @!P6 FMUL R27, R27, 0.5 ;  /* 0x3f0000001b1be820 */ /* 0x000fe20000400000 */
[----:B----4-:R-:W-:Y:S02]  /*5a50*/  @!P2 FMUL R63, R63, R63 ;  /* 0x0000003f3f3fa220 */ /* 0x010fe40000400000 */
[----:B------:R3:W4:Y:S01]  /*5a60*/  MUFU.EX2 R70, R30 ;  /* 0x0000001e00467308 */ /* 0x0007220000000800 */
[----:B------:R-:W-:Y:S01]  /*5a70*/  FSETP.GEU.AND P2, PT, R71, -126, PT ;  /* 0xc2fc00004700780b */ /* 0x000fe20003f4e000 */
[----:B-1----:R-:W-:Y:S01]  /*5a80*/  FADD R26, R32, R69 ;  /* 0x00000045201a7221 */ /* 0x002fe20000000000 */
[----:B------:R-:W-:-:S05]  /*5a90*/  F2FP.BF16.F32.PACK_AB R32, R37, R32 ;  /* 0x000000202520723e */ /* 0x000fca00000010ff */
[----:B------:R1:W5:Y:S01]  /*5aa0*/  MUFU.EX2 R74, R27 ;  /* 0x0000001b004a7308 */ /* 0x0003620000000800 */
[----:B------:R-:W-:Y:S01]  /*5ab0*/  @!P3 FMUL R34, R34, 0.5 ;  /* 0x3f0000002222b820 */ /* 0x000fe20000400000 */
[----:B--2---:R-:W-:Y:S01]  /*5ac0*/  @!P4 FMUL R67, R67, R67 ;  /* 0x000000434343c220 */ /* 0x004fe20000400000 */
[----:B------:R-:W-:Y:S01]  /*5ad0*/  FSETP.GEU.AND P4, PT, R75, -126, PT ;  /* 0xc2fc00004b00780b */ /* 0x000fe20003f8e000 */
[----:B---3--:R-:W-:Y:S01]  /*5ae0*/  FADD R30, R36, R77 ;  /* 0x0000004d241e7221 */ /* 0x008fe20000000000 */
[----:B------:R-:W-:Y:S01]  /*5af0*/  F2FP.BF16.F32.PACK_AB R36, R45, R36 ;  /* 0x000000242d24723e */ /* 0x000fe200000010ff */
[----:B------:R-:W-:Y:S01]  /*5b00*/  @!P2 FMUL R71, R71, 0.5 ;  /* 0x3f0000004747a820 */ /* 0x000fe20000400000 */
[----:B------:R-:W-:Y:S01]  /*5b10*/  FADD R111, R84, R67 ;  /* 0x00000043546f7221 */ /* 0x000fe20000000000 */
[----:B------:R2:W3:Y:S01]  /*5b20*/  MUFU.EX2 R78, R34 ;  /* 0x00000022004e7308 */ /* 0x0004e20000000800 */
[----:B----4-:R-:W-:Y:S01]  /*5b30*/  @!P5 FMUL R70, R70, R70 ;  /* 0x000000464646d220 */ /* 0x010fe20000400000 */
[----:B------:R-:W-:Y:S01]  /*5b40*/  FSETP.GEU.AND P5, PT, R29, -126, PT ;  /* 0xc2fc00001d00780b */ /* 0x000fe20003fae000 */
[----:B-1----:R-:W-:Y:S01]  /*5b50*/  FADD R27, R9, R26 ;  /* 0x0000001a091b7221 */ /* 0x002fe20000000000 */
[----:B------:R-:W-:Y:S01]  /*5b60*/  FADD R9, R13, R40 ;  /* 0x000000280d097221 */ /* 0x000fe20000000000 */
[----:B------:R-:W-:Y:S01]  /*5b70*/  FADD R26, R37, R56 ;  /* 0x00000038251a7221 */ /* 0x000fe20000000000 */
[----:B------:R-:W-:Y:S01]  /*5b80*/  FADD R38, R11, R30 ;  /* 0x0000001e0b267221 */ /* 0x000fe20000000000 */
[----:B------:R-:W-:Y:S01]  /*5b90*/  FADD R11, R10, R65 ;  /* 0x000000410a0b7221 */ /* 0x000fe20000000000 */
[----:B------:R-:W-:Y:S01]  /*5ba0*/  @!P4 FMUL R75, R75, 0.5 ;  /* 0x3f0000004b4bc820 */ /* 0x000fe20000400000 */
[----:B-----5:R-:W-:Y:S01]  /*5bb0*/  @!P6 FMUL R74, R74, R74 ;  /* 0x0000004a4a4ae220 */ /* 0x020fe20000400000 */
[----:B------:R-:W-:Y:S01]  /*5bc0*/  FSETP.GEU.AND P6, PT, R82, -126, PT ;  /* 0xc2fc00005200780b */ /* 0x000fe20003fce000 */
[----:B------:R-:W1:Y:S01]  /*5bd0*/  MUFU.EX2 R71, R71 ;  /* 0x0000004700477308 */ /* 0x000e620000000800 */
[----:B--2---:R-:W-:Y:S01]  /*5be0*/  FADD R34, R45, R64 ;  /* 0x000000402d227221 */ /* 0x004fe20000000000 */
[----:B------:R-:W-:Y:S01]  /*5bf0*/  FADD R30, R20, R81 ;  /* 0x00000051141e7221 */ /* 0x000fe20000000000 */
[----:B------:R-:W-:Y:S01]  /*5c00*/  FADD R27, R27, R38 ;  /* 0x000000261b1b7221 */ /* 0x000fe20000000000 */
[----:B------:R-:W-:Y:S01]  /*5c10*/  @!P5 FMUL R29, R29, 0.5 ;  /* 0x3f0000001d1dd820 */ /* 0x000fe20000400000 */
[----:B------:R-:W-:Y:S01]  /*5c20*/  FADD R34, R25, R34 ;  /* 0x0000002219227221 */ /* 0x000fe20000000000 */
[----:B---3--:R-:W-:Y:S01]  /*5c30*/  @!P3 FMUL R78, R78, R78 ;  /* 0x0000004e4e4eb220 */ /* 0x008fe20000400000 */
[----:B------:R-:W-:Y:S01]  /*5c40*/  FSETP.GEU.AND P3, PT, R83, -126, PT ;  /* 0xc2fc00005300780b */ /* 0x000fe20003f6e000 */
[----:B------:R-:W2:Y:S01]  /*5c50*/  MUFU.EX2 R75, R75 ;  /* 0x0000004b004b7308 */ /* 0x000ea20000000800 */
[----:B------:R-:W-:Y:S01]  /*5c60*/  FADD R42, R11, R30 ;  /* 0x0000001e0b2a7221 */ /* 0x000fe20000000000 */
[----:B------:R-:W-:Y:S01]  /*5c70*/  FADD R11, R33, R52 ;  /* 0x00000034210b7221 */ /* 0x000fe20000000000 */
[----:B------:R-:W-:Y:S01]  /*5c80*/  FADD R30, R49, R68 ;  /* 0x00000044311e7221 */ /* 0x000fe20000000000 */
[----:B------:R-:W-:Y:S01]  /*5c90*/  @!P6 FMUL R82, R82, 0.5 ;  /* 0x3f0000005252e820 */ /* 0x000fe20000400000 */
[----:B------:R-:W-:Y:S01]  /*5ca0*/  FADD R112, R43, R78 ;  /* 0x0000004e2b707221 */ /* 0x000fe20000000000 */
[----:B------:R-:W-:Y:S01]  /*5cb0*/  F2FP.BF16.F32.PACK_AB R37, R54, R51 ;  /* 0x000000333625723e */ /* 0x000fe200000010ff */
[----:B------:R-:W-:Y:S01]  /*5cc0*/  FADD R30, R11, R30 ;  /* 0x0000001e0b1e7221 */ /* 0x000fe20000000000 */
[----:B------:R3:W4:Y:S01]  /*5cd0*/  MUFU.EX2 R72, R29 ;  /* 0x0000001d00487308 */ /* 0x0007220000000800 */
[----:B-1----:R-:W-:Y:S01]  /*5ce0*/  @!P2 FMUL R71, R71, R71 ;  /* 0x000000474747a220 */ /* 0x002fe20000400000 */
[----:B------:R-:W-:Y:S01]  /*5cf0*/  FSETP.GEU.AND P2, PT, R109, -126, PT ;  /* 0xc2fc00006d00780b */ /* 0x000fe20003f4e000 */
[----:B------:R-:W-:Y:S01]  /*5d00*/  FADD R11, R76, R59 ;  /* 0x0000003b4c0b7221 */ /* 0x000fe20000000000 */
[----:B------:R-:W-:Y:S01]  /*5d10*/  @!P3 FMUL R83, R83, 0.5 ;  /* 0x3f0000005353b820 */ /* 0x000fe20000400000 */
[----:B------:R-:W-:-:S02]  /*5d20*/  F2FP.BF16.F32.PACK_AB R38, R49, R20 ;  /* 0x000000143126723e */ /* 0x000fc400000010ff */
[----:B------:R-:W-:Y:S01]  /*5d30*/  FADD R115, R11, R112 ;  /* 0x000000700b737221 */ /* 0x000fe20000000000 */
[----:B------:R-:W1:Y:S01]  /*5d40*/  MUFU.EX2 R82, R82 ;  /* 0x0000005200527308 */ /* 0x000e620000000800 */
[----:B--2---:R-:W-:Y:S01]  /*5d50*/  @!P4 FMUL R75, R75, R75 ;  /* 0x0000004b4b4bc220 */ /* 0x004fe20000400000 */
[----:B------:R-:W-:Y:S01]  /*5d60*/  FSETP.GEU.AND P4, PT, R79, -126, PT ;  /* 0xc2fc00004f00780b */ /* 0x000fe20003f8e000 */
[----:B---3--:R-:W-:Y:S01]  /*5d70*/  FADD R29, R9, R26 ;  /* 0x0000001a091d7221 */ /* 0x008fe20000000000 */
[----:B------:R-:W-:Y:S01]  /*5d80*/  FADD R9, R8, R57 ;  /* 0x0000003908097221 */ /* 0x000fe20000000000 */
[----:B------:R-:W-:Y:S01]  /*5d90*/  FADD R26, R14, R73 ;  /* 0x000000490e1a7221 */ /* 0x000fe20000000000 */
[----:B------:R-:W-:Y:S01]  /*5da0*/  FADD R113, R46, R75 ;  /* 0x0000004b2e717221 */ /* 0x000fe20000000000 */
[----:B------:R-:W-:Y:S01]  /*5db0*/  @!P2 FMUL R109, R109, 0.5 ;  /* 0x3f0000006d6da820 */ /* 0x000fe20000400000 */
[----:B------:R-:W2:Y:S01]  /*5dc0*/  MUFU.EX2 R83, R83 ;  /* 0x0000005300537308 */ /* 0x000ea20000000800 */
[----:B----4-:R-:W-:Y:S01]  /*5dd0*/  @!P5 FMUL R72, R72, R72 ;  /* 0x000000484848d220 */ /* 0x010fe20000400000 */
[----:B------:R-:W-:Y:S01]  /*5de0*/  FSETP.GEU.AND P5, PT, R86, -126, PT ;  /* 0xc2fc00005600780b */ /* 0x000fe20003fae000 */
[----:B------:R-:W-:Y:S01]  /*5df0*/  FADD R25, R9, R26 ;  /* 0x0000001a09197221 */ /* 0x000fe20000000000 */
[----:B------:R-:W-:Y:S01]  /*5e00*/  FADD R9, R15, R44 ;  /* 0x0000002c0f097221 */ /* 0x000fe20000000000 */
[----:B------:R-:W-:Y:S01]  /*5e10*/  FADD R26, R41, R60 ;  /* 0x0000003c291a7221 */ /* 0x000fe20000000000 */
[----:B------:R-:W-:Y:S01]  /*5e20*/  FADD R11, R80, R63 ;  /* 0x0000003f500b7221 */ /* 0x000fe20000000000 */
[----:B------:R-:W-:Y:S01]  /*5e30*/  @!P4 FMUL R79, R79, 0.5 ;  /* 0x3f0000004f4fc820 */ /* 0x000fe20000400000 */
[----:B------:R-:W-:Y:S01]  /*5e40*/  FADD R112, R47, R72 ;  /* 0x000000482f707221 */ /* 0x000fe20000000000 */
[----:B-1----:R-:W-:Y:S01]  /*5e50*/  @!P6 FMUL R82, R82, R82 ;  /* 0x000000525252e220 */ /* 0x002fe20000400000 */
[----:B------:R-:W-:Y:S01]  /*5e60*/  FSETP.GEU.AND P6, PT, R87, -126, PT ;  /* 0xc2fc00005700780b */ /* 0x000fe20003fce000 */
[----:B------:R-:W-:Y:S01]  /*5e70*/  FADD R9, R9, R26 ;  /* 0x0000001a09097221 */ /* 0x000fe20000000000 */
[----:B------:R-:W-:Y:S01]  /*5e80*/  FADD R26, R31, R62 ;  /* 0x0000003e1f1a7221 */ /* 0x000fe20000000000 */
[----:B------:R-:W1:Y:S01]  /*5e90*/  MUFU.EX2 R79, R79 ;  /* 0x0000004f004f7308 */ /* 0x000e620000000800 */
[----:B------:R-:W-:Y:S01]  /*5ea0*/  FADD R114, R51, R82 ;  /* 0x0000005233727221 */ /* 0x000fe20000000000 */
[----:B------:R-:W-:Y:S01]  /*5eb0*/  @!P5 FMUL R86, R86, 0.5 ;  /* 0x3f0000005656d820 */ /* 0x000fe20000400000 */
[----:B------:R-:W-:Y:S01]  /*5ec0*/  FADD R116, R26, R113 ;  /* 0x000000711a747221 */ /* 0x000fe20000000000 */
[----:B--2---:R-:W-:Y:S01]  /*5ed0*/  @!P3 FMUL R83, R83, R83 ;  /* 0x000000535353b220 */ /* 0x004fe20000400000 */
[----:B------:R-:W-:Y:S01]  /*5ee0*/  FSETP.GEU.AND P3, PT, R12, -126, PT ;  /* 0xc2fc00000c00780b */ /* 0x000fe20003f6e000 */
[----:B------:R-:W-:Y:S01]  /*5ef0*/  FADD R118, R111, R114 ;  /* 0x000000726f767221 */ /* 0x000fe20000000000 */
[----:B------:R-:W-:Y:S01]  /*5f00*/  FADD R26, R39, R70 ;  /* 0x00000046271a7221 */ /* 0x000fe20000000000 */
[----:B------:R-:W2:Y:S01]  /*5f10*/  MUFU.EX2 R86, R86 ;  /* 0x0000005600567308 */ /* 0x000ea20000000800 */
[----:B------:R-:W-:Y:S01]  /*5f20*/  FADD R111, R54, R83 ;  /* 0x00000053366f7221 */ /* 0x000fe20000000000 */
[----:B------:R-:W-:Y:S01]  /*5f30*/  @!P6 FMUL R87, R87, 0.5 ;  /* 0x3f0000005757e820 */ /* 0x000fe20000400000 */
[----:B------:R-:W-:Y:S01]  /*5f40*/  FADD R117, R11, R112 ;  /* 0x000000700b757221 */ /* 0x000fe20000000000 */
[----:B------:R-:W-:Y:S01]  /*5f50*/  FADD R11, R35, R66 ;  /* 0x00000042230b7221 */ /* 0x000fe20000000000 */
[----:B------:R-:W-:Y:S01]  /*5f60*/  FADD R119, R26, R111 ;  /* 0x0000006f1a777221 */ /* 0x000fe20000000000 */
[----:B------:R-:W-:Y:S01]  /*5f70*/  FADD R26, R85, R74 ;  /* 0x0000004a551a7221 */ /* 0x000fe20000000000 */
[----:B------:R-:W-:Y:S01]  /*5f80*/  FADD R111, R110, R71 ;  /* 0x000000476e6f7221 */ /* 0x000fe20000000000 */
[----:B------:R-:W3:Y:S01]  /*5f90*/  MUFU.EX2 R87, R87 ;  /* 0x0000005700577308 */ /* 0x000ee20000000800 */
[----:B-1----:R-:W-:Y:S01]  /*5fa0*/  @!P4 FMUL R79, R79, R79 ;  /* 0x0000004f4f4fc220 */ /* 0x002fe20000400000 */
[----:B------:R-:W-:Y:S01]  /*5fb0*/  @!P3 FMUL R12, R12, 0.5 ;  /* 0x3f0000000c0cb820 */ /* 0x000fe20000400000 */
[----:B------:R-:W-:Y:S01]  /*5fc0*/  FADD R29, R29, R34 ;  /* 0x000000221d1d7221 */ /* 0x000fe20000000000 */
[----:B------:R-:W-:Y:S01]  /*5fd0*/  FADD R42, R25, R42 ;  /* 0x0000002a192a7221 */ /* 0x000fe20000000000 */
[----:B------:R-:W-:Y:S01]  /*5fe0*/  FADD R112, R50, R79 ;  /* 0x0000004f32707221 */ /* 0x000fe20000000000 */
[----:B------:R-:W-:Y:S01]  /*5ff0*/  FADD R30, R9, R30 ;  /* 0x0000001e091e7221 */ /* 0x000fe20000000000 */
[----:B------:R-:W-:Y:S01]  /*6000*/  FADD R115, R115, R118 ;  /* 0x0000007673737221 */ /* 0x000fe20000000000 */
[----:B------:R-:W1:Y:S01]  /*6010*/  MUFU.EX2 R12, R12 ;  /* 0x0000000c000c7308 */ /* 0x000e620000000800 */
[----:B--2---:R-:W-:Y:S01]  /*6020*/  @!P5 FMUL R86, R86, R86 ;  /* 0x000000565656d220 */ /* 0x004fe20000400000 */
[----:B------:R-:W-:Y:S01]  /*6030*/  FADD R11, R11, R112 ;  /* 0x000000700b0b7221 */ /* 0x000fe20000000000 */
[----:B------:R-:W-:Y:S01]  /*6040*/  FADD R116, R116, R119 ;  /* 0x0000007774747221 */ /* 0x000fe20000000000 */
[----:B------:R-:W-:Y:S01]  /*6050*/  FADD R30, R29, R30 ;  /* 0x0000001e1d1e7221 */ /* 0x000fe20000000000 */
[----:B------:R-:W-:Y:S01]  /*6060*/  FADD R113, R55, R86 ;  /* 0x0000005637717221 */ /* 0x000fe20000000000 */
[----:B------:R-:W-:Y:S01]  /*6070*/  FADD R27, R27, R42 ;  /* 0x0000002a1b1b7221 */ /* 0x000fe20000000000 */
[----:B------:R-:W-:Y:S01]  /*6080*/  SHF.L.U32 R9, R18, 0x1f, RZ ;  /* 0x0000001f12097819 */ /* 0x000fe200000006ff */
[----:B------:R-:W2:Y:S01]  /*6090*/  MUFU.EX2 R109, R109 ;  /* 0x0000006d006d7308 */ /* 0x000ea20000000800 */
[----:B---3--:R-:W-:Y:S01]  /*60a0*/  @!P6 FMUL R87, R87, R87 ;  /* 0x000000575757e220 */ /* 0x008fe20000400000 */
[----:B------:R-:W-:Y:S01]  /*60b0*/  FADD R26, R26, R113 ;  /* 0x000000711a1a7221 */ /* 0x000fe20000000000 */
[----:B------:R-:W-:Y:S01]  /*60c0*/  FADD R27, R27, R30 ;  /* 0x0000001e1b1b7221 */ /* 0x000fe20000000000 */
[----:B------:R-:W-:Y:S01]  /*60d0*/  F2FP.BF16.F32.PACK_AB R30, R33, R10 ;  /* 0x0000000a211e723e */ /* 0x000fe200000010ff */
[----:B------:R-:W-:Y:S01]  /*60e0*/  FADD R114, R58, R87 ;  /* 0x000000573a727221 */ /* 0x000fe20000000000 */
[----:B------:R-:W-:Y:S01]  /*60f0*/  FADD R26, R117, R26 ;  /* 0x0000001a751a7221 */ /* 0x000fe20000000000 */
[----:B------:R-:W-:-:S02]  /*6100*/  F2FP.BF16.F32.PACK_AB R33, R46, R43 ;  /* 0x0000002b2e21723e */ /* 0x000fc400000010ff */
[----:B------:R-:W-:Y:S01]  /*6110*/  FADD R114, R111, R114 ;  /* 0x000000726f727221 */ /* 0x000fe20000000000 */
[----:B------:R-:W-:Y:S01]  /*6120*/  FADD R26, R115, R26 ;  /* 0x0000001a731a7221 */ /* 0x000fe20000000000 */
[----:B-1----:R-:W-:Y:S01]  /*6130*/  @!P3 FMUL R12, R12, R12 ;  /* 0x0000000c0c0cb220 */ /* 0x002fe20000400000 */
[----:B------:R-:W-:Y:S01]  /*6140*/  F2FP.BF16.F32.PACK_AB R42, R44, R57 ;  /* 0x000000392c2a723e */ /* 0x000fe200000010ff */
[----:B------:R-:W-:Y:S01]  /*6150*/  FADD R11, R11, R114 ;  /* 0x000000720b0b7221 */ /* 0x000fe20000000000 */
[----:B------:R-:W-:Y:S01]  /*6160*/  F2FP.BF16.F32.PACK_AB R25, R31, R76 ;  /* 0x0000004c1f19723e */ /* 0x000fe200000010ff */
[----:B------:R-:W-:Y:S01]  /*6170*/  FFMA R3, R12, R3, R27 ;  /* 0x000000030c037223 */ /* 0x000fe2000000001b */
[----:B------:R-:W-:Y:S01]  /*6180*/  F2FP.BF16.F32.PACK_AB R27, R35, R80 ;  /* 0x00000050231b723e */ /* 0x000fe200000010ff */
[----:B------:R-:W-:Y:S01]  /*6190*/  FADD R11, R116, R11 ;  /* 0x0000000b740b7221 */ /* 0x000fe20000000000 */
[----:B--2---:R-:W-:Y:S01]  /*61a0*/  @!P2 FMUL R109, R109, R109 ;  /* 0x0000006d6d6da220 */ /* 0x004fe20000400000 */
[----:B------:R1:W2:Y:S01]  /*61b0*/  SYNCS.PHASECHK.TRANS64.TRYWAIT P2, [UR10+0xe400], R9 ;  /* 0x00e40009ff0075a7 */ /* 0x0002a2000804014a */
[----:B------:R-:W-:Y:S01]  /*61c0*/  F2FP.BF16.F32.PACK_AB R29, R39, R84 ;  /* 0x00000054271d723e */ /* 0x000fe200000010ff */
[----:B------:R-:W-:Y:S01]  /*61d0*/  FADD R26, R26, R11 ;  /* 0x0000000b1a1a7221 */ /* 0x000fe20000000000 */
[----:B------:R-:W-:Y:S01]  /*61e0*/  F2FP.BF16.F32.PACK_AB R34, R41, R14 ;  /* 0x0000000e2922723e */ /* 0x000fe200000010ff */
[----:B------:R-:W-:Y:S01]  /*61f0*/  FMUL R88, R88, R12 ;  /* 0x0000000c58587220 */ /* 0x000fe20000400000 */
[----:B------:R-:W-:Y:S01]  /*6200*/  F2FP.BF16.F32.PACK_AB R35, R50, R47 ;  /* 0x0000002f3223723e */ /* 0x000fe200000010ff */
[----:B------:R-:W-:Y:S01]  /*6210*/  FFMA R0, R109, R0, R26 ;  /* 0x000000006d007223 */ /* 0x000fe2000000001a */
[----:B------:R-:W-:Y:S01]  /*6220*/  F2FP.BF16.F32.PACK_AB R40, R40, R53 ;  /* 0x000000352828723e */ /* 0x000fe200000010ff */
[-C--:B------:R-:W-:Y:S01]  /*6230*/  FMUL R89, R89, R12.reuse ;  /* 0x0000000c59597220 */ /* 0x080fe20000400000 */
[----:B------:R-:W-:Y:S01]  /*6240*/  F2FP.BF16.F32.PACK_AB R44, R48, R61 ;  /* 0x0000003d302c723e */ /* 0x000fe200000010ff */
[-C--:B------:R-:W-:Y:S01]  /*6250*/  FMUL R92, R92, R12.reuse ;  /* 0x0000000c5c5c7220 */ /* 0x080fe20000400000 */
[----:B------:R-:W-:Y:S01]  /*6260*/  F2FP.BF16.F32.PACK_AB R46, R52, R65 ;  /* 0x00000041342e723e */ /* 0x000fe200000010ff */
[-C--:B------:R-:W-:Y:S01]  /*6270*/  FMUL R93, R93, R12.reuse ;  /* 0x0000000c5d5d7220 */ /* 0x080fe20000400000 */
[-C--:B------:R-:W-:Y:S01]  /*6280*/  FMUL R96, R96, R12.reuse ;  /* 0x0000000c60607220 */ /* 0x080fe20000400000 */
[-C--:B------:R-:W-:Y:S01]  /*6290*/  FMUL R97, R97, R12.reuse ;  /* 0x0000000c61617220 */ /* 0x080fe20000400000 */
[-C--:B------:R-:W-:Y:S01]  /*62a0*/  FMUL R100, R100, R12.reuse ;  /* 0x0000000c64647220 */ /* 0x080fe20000400000 */
[----:B------:R-:W-:Y:S01]  /*62b0*/  FMUL R101, R101, R12 ;  /* 0x0000000c65657220 */ /* 0x000fe20000400000 */
[----:B------:R-:W-:Y:S01]  /*62c0*/  F2FP.BF16.F32.PACK_AB R26, R15, R8 ;  /* 0x000000080f1a723e */ /* 0x000fe200000010ff */
[-C--:B------:R-:W-:Y:S01]  /*62d0*/  FMUL R90, R90, R109.reuse ;  /* 0x0000006d5a5a7220 */ /* 0x080fe20000400000 */
[-C--:B------:R-:W-:Y:S01]  /*62e0*/  FMUL R91, R91, R109.reuse ;  /* 0x0000006d5b5b7220 */ /* 0x080fe20000400000 */
[-C--:B------:R-:W-:Y:S01]  /*62f0*/  FMUL R94, R94, R109.reuse ;  /* 0x0000006d5e5e7220 */ /* 0x080fe20000400000 */
[-C--:B------:R-:W-:Y:S01]  /*6300*/  FMUL R95, R95, R109.reuse ;  /* 0x0000006d5f5f7220 */ /* 0x080fe20000400000 */
[-C--:B------:R-:W-:Y:S01]  /*6310*/  FMUL R98, R98, R109.reuse ;  /* 0x0000006d62627220 */ /* 0x080fe20000400000 */
[-C--:B------:R-:W-:Y:S01]  /*6320*/  FMUL R99, R99, R109.reuse ;  /* 0x0000006d63637220 */ /* 0x080fe20000400000 */
[-C--:B------:R-:W-:Y:S01]  /*6330*/  FMUL R102, R102, R109.reuse ;  /* 0x0000006d66667220 */ /* 0x080fe20000400000 */
[----:B------:R-:W-:Y:S01]  /*6340*/  FMUL R103, R103, R109 ;  /* 0x0000006d67677220 */ /* 0x000fe20000400000 */
        /* <DEDUP_REMOVED lines=12> */
[----:B------:R-:W-:Y:S01]  /*6410*/  F2FP.BF16.F32.PACK_AB R54, R68, R81 ;  /* 0x000000514436723e */ /* 0x000fe200000010ff */
[----:B-12---:R-:W-:Y:S06]  /*6420*/  @!P0 BRA `(.L_x_29) ;  /* 0x0000000000048947 */ /* 0x006fec0003800000 */
[----:B------:R-:W-:Y:S01]  /*6430*/  BPT.TRAP 0x1 ;  /* 0x000000040000795c */ /* 0x000fe20000300000 */
.L_x_29:
[----:B------:R-:W-:Y:S05]  /*6440*/  @P2 BRA `(.L_x_30) ;  /* 0x0000000000082947 */ /* 0x000fea0003800000 */
[----:B------:R-:W1:Y:S02]  /*6450*/  SYNCS.PHASECHK.TRANS64.TRYWAIT P2, [UR10+0xe400], R9 ;  /* 0x00e40009ff0075a7 */ /* 0x000e64000804014a */
[----:B-1----:R-:W-:Y:S05]  /*6460*/  @!P2 BRA `(.L_x_31) ;  /* 0x0000005c00bca947 */ /* 0x002fea0003800000 */
.L_x_30:
[----:B------:R-:W-:Y:S01]  /*6470*/  ULEA UR15, UR14, UR5, 0x9 ;  /* 0x000000050e0f7291 */ /* 0x000fe2000f8e483f */
[----:B------:R-:W-:Y:S01]  /*6480*/  WARPGROUP.ARRIVE ;  /* 0x00000000000079c5 */ /* 0x000fe20000000000 */
[----:B------:R-:W-:Y:S01]  /*6490*/  UMOV UR11, 0x80000020 ;  /* 0x80000020000b7882 */ /* 0x000fe20000000000 */
[----:B------:R-:W-:-:S04]  /*64a0*/  F2FP.BF16.F32.PACK_AB R55, R87, R86 ;  /* 0x000000565737723e */ /* 0x000fc800000010ff */
[----:B------:R-:W-:Y:S02]  /*64b0*/  UMOV UR10, UR15 ;  /* 0x0000000f000a7c82 */ /* 0x000fe40008000000 */
        /* <DEDUP_REMOVED lines=39> */
.L_x_32:
[----:B------:R-:W-:-:S04]  /*6730*/  ULEA UR10, UR7, UR48, 0x3 ;  /* 0x00000030070a7291 */ /* 0x000fc8000f8e183f */
[----:B------:R-:W-:-:S04]  /*6740*/  UIADD3 UR10, UR10, 0xe428, URZ ;  /* 0x0000e4280a0a7890 */ /* 0x000fc8000fffe03f */
[----:B------:R-:W-:-:S09]  /*6750*/  UPRMT UR10, URZ, 0x654, UR10 ;  /* 0x000006543f0a7896 */ /* 0x000fd2000800000a */
[----:B------:R-:W-:Y:S01]  /*6760*/  SYNCS.ARRIVE.TRANS64.RED.A1T0 RZ, [UR10], RZ ;  /* 0x000000ffffff79a7 */ /* 0x000fe2000810040a */
[----:B------:R-:W-:Y:S05]  /*6770*/  @P1 BRA `(.L_x_33) ;  /* 0x0000000000041947 */ /* 0x000fea0003800000 */
[----:B------:R-:W-:Y:S01]  /*6780*/  BPT.TRAP 0x1 ;  /* 0x000000040000795c */ /* 0x000fe20000300000 */
.L_x_33:
[----:B------:R-:W-:-:S04]  /*6790*/  UIADD3 UR7, UR7, 0x1, URZ ;  /* 0x0000000107077890 */ /* 0x000fc8000fffe03f */
[----:B------:R-:W-:-:S04]  /*67a0*/  UISETP.NE.AND UP0, UPT, UR7, 0x5, UPT ;  /* 0x000000050700788c */ /* 0x000fc8000bf05270 */
[----:B------:R-:W-:Y:S01]  /*67b0*/  USEL UR10, UR7, URZ, UP0 ;  /* 0x0000003f070a7287 */ /* 0x000fe20008000000 */
[----:B------:R-:W-:Y:S11]  /*67c0*/  @!P0 BRA `(.L_x_34) ;  /* 0x0000000000048947 */ /* 0x000ff60003800000 */
[----:B------:R-:W-:Y:S01]  /*67d0*/  BPT.TRAP 0x1 ;  /* 0x000000040000795c */ /* 0x000fe20000300000 */
.L_x_34:
[----:B------:R-:W-:-:S04]  /*67e0*/  ULEA UR7, UR10, UR48, 0x3 ;  /* 0x000000300a077291 */ /* 0x000fc8000f8e183f */
[----:B------:R-:W-:-:S04]  /*67f0*/  UIADD3 UR7, UR7, 0xe428, URZ ;  /* 0x0000e42807077890 */ /* 0x000fc8000fffe03f */
[----:B------:R-:W-:-:S09]  /*6800*/  UPRMT UR7, URZ, 0x654, UR7 ;  /* 0x000006543f077896 */ /* 0x000fd20008000007 */
[----:B------:R-:W-:Y:S01]  /*6810*/  SYNCS.ARRIVE.TRANS64.RED.A1T0 RZ, [UR7], RZ ;  /* 0x000000ffffff79a7 */ /* 0x000fe20008100407 */
[----:B------:R-:W-:Y:S05]  /*6820*/  @P1 BRA `(.L_x_35) ;  /* 0x0000000000041947 */ /* 0x000fea0003800000 */
[----:B------:R-:W-:Y:S01]  /*6830*/  BPT.TRAP 0x1 ;  /* 0x000000040000795c */ /* 0x000fe20000300000 */
.L_x_35:
[----:B------:R-:W-:Y:S01]  /*6840*/  UIADD3 UR14, UR14, 0x1, URZ ;  /* 0x000000010e0e7890 */ /* 0x000fe2000fffe03f */
[C---:B------:R-:W-:Y:S01]  /*6850*/  ISETP.GT.AND P2, PT, R7.reuse, 0x2, PT ;  /* 0x000000020700780c */ /* 0x040fe20003f44270 */
[----:B------:R-:W-:Y:S01]  /*6860*/  UIADD3 UR7, UR10, 0x1, URZ ;  /* 0x000000010a077890 */ /* 0x000fe2000fffe03f */
[----:B------:R-:W-:Y:S01]  /*6870*/  IADD3 R7, R7, -0x1, RZ ;  /* 0xffffffff07077810 */ /* 0x000fe20007ffe0ff */
[----:B------:R-:W-:Y:S01]  /*6880*/  UISETP.NE.AND UP1, UPT, UR14, 0x5, UPT ;  /* 0x000000050e00788c */ /* 0x000fe2000bf25270 */
[----:B------:R-:W-:Y:S01]  /*6890*/  VIADD R4, R4, 0x80 ;  /* 0x0000008004047836 */ /* 0x000fe20000000000 */
[----:B------:R-:W-:Y:S01]  /*68a0*/  UISETP.NE.AND UP0, UPT, UR7, 0x5, UPT ;  /* 0x000000050700788c */ /* 0x000fe2000bf05270 */
[----:B------:R-:W-:Y:S01]  /*68b0*/  IMAD.MOV.U32 R11, RZ, RZ, R5 ;  /* 0x000000ffff0b7224 */ /* 0x000fe200078e0005 */
[----:B------:R-:W-:Y:S01]  /*68c0*/  USEL UR10, URZ, 0x1, UP1 ;  /* 0x000000013f0a7887 */ /* 0x000fe20008800000 */
[----:B-1----:R-:W-:Y:S01]  /*68d0*/  IMAD.MOV.U32 R9, RZ, RZ, R6 ;  /* 0x000000ffff097224 */ /* 0x002fe200078e0006 */
[----:B------:R-:W-:-:S02]  /*68e0*/  USEL UR7, UR7, URZ, UP0 ;  /* 0x0000003f07077287 */ /* 0x000fc40008000000 */
[----:B------:R-:W-:Y:S02]  /*68f0*/  USEL UR51, UR14, URZ, UP1 ;  /* 0x0000003f0e337287 */ /* 0x000fe40008800000 */
[----:B------:R-:W-:Y:S01]  /*6900*/  LOP3.LUT R18, R18, UR10, RZ, 0x3c, !PT ;  /* 0x0000000a12127c12 */ /* 0x000fe2000f8e3cff */
[----:B------:R-:W-:Y:S09]  /*6910*/  @P2 BRA `(.L_x_36) ;  /* 0xffffffd800342947 */ /* 0x000ff2000383ffff */
.L_x_25:
[----:B------:R-:W-:-:S13]  /*6920*/  ISETP.GE.AND P2, PT, R7, 0x1, PT ;  /* 0x000000010700780c */ /* 0x000fda0003f46270 */
[----:B------:R-:W-:Y:S05]  /*6930*/  @!P2 BRA `(.L_x_37) ;  /* 0x000000300008a947 */ /* 0x000fea0003800000 */
[----:B------:R-:W-:Y:S01]  /*6940*/  MOV R9, R5 ;  /* 0x0000000500097202 */ /* 0x000fe20000000f00 */
[----:B------:R-:W-:Y:S01]  /*6950*/  IMAD.MOV.U32 R8, RZ, RZ, R6 ;  /* 0x000000ffff087224 */ /* 0x000fe200078e0006 */
[----:B------:R-:W-:Y:S01]  /*6960*/  ULDC UR16, c[0x0][0x28c] ;  /* 0x0000a30000107ab9 */ /* 0x000fe20000000800 */
[----:B------:R-:W-:-:S05]  /*6970*/  ULDC UR17, c[0x0][0x604] ;  /* 0x0001810000117ab9 */ /* 0x000fca0000000800 */
.L_x_48:
[----:B------:R-:W-:Y:S05]  /*6980*/  @!P0 BRA `(.L_x_38) ;  /* 0x0000000000048947 */ /* 0x000fea0003800000 */
[----:B------:R-:W-:Y:S01]  /*6990*/  BPT.TRAP 0x1 ;  /* 0x000000040000795c */ /* 0x000fe20000300000 */
.L_x_38:
[----:B------:R-:W-:Y:S01]  /*69a0*/  ULEA UR10, UR51, UR48, 0x3 ;  /* 0x00000030330a7291 */ /* 0x000fe2000f8e183f */
[----:B------:R-:W-:-:S08]  /*69b0*/  SHF.L.U32 R5, R18, 0x1f, RZ ;  /* 0x0000001f12057819 */ /* 0x000fd000000006ff */
[----:B------:R-:W1:Y:S02]  /*69c0*/  SYNCS.PHASECHK.TRANS64.TRYWAIT P2, [UR10+0xe400], R5 ;  /* 0x00e40005ff0075a7 */ /* 0x000e64000804014a */
[----:B-1----:R-:W-:Y:S05]  /*69d0*/  @!P2 BRA `(.L_x_39) ;  /* 0x000000580078a947 */ /* 0x002fea0003800000 */
.L_x_124:
        /* <DEDUP_REMOVED lines=17> */
.L_x_40:
[C---:B-1----:R-:W-:Y:S01]  /*6af0*/  VIADD R5, R4.reuse, 0x1 ;  /* 0x0000000104057836 */ /* 0x042fe20000000000 */
[C---:B------:R-:W-:Y:S01]  /*6b00*/  ISETP.GE.AND P4, PT, R4.reuse, UR16, PT ;  /* 0x0000001004007c0c */ /* 0x040fe2000bf86270 */
[C---:B------:R-:W-:Y:S01]  /*6b10*/  VIADD R6, R4.reuse, 0x8 ;  /* 0x0000000804067836 */ /* 0x040fe20000000000 */
[C---:B------:R-:W-:Y:S01]  /*6b20*/  IADD3 R10, R4.reuse, 0x9, RZ ;  /* 0x00000009040a7810 */ /* 0x040fe20007ffe0ff */
[----:B------:R-:W-:Y:S01]  /*6b30*/  ULEA UR10, UR14, UR48, 0x3 ;  /* 0x000000300e0a7291 */ /* 0x000fe2000f8e183f */
[----:B------:R-:W-:Y:S01]  /*6b40*/  ISETP.GE.AND P3, PT, R5, UR16, PT ;  /* 0x0000001005007c0c */ /* 0x000fe2000bf66270 */
[----:B------:R-:W-:Y:S01]  /*6b50*/  VIADD R5, R4, 0x10 ;  /* 0x0000001004057836 */ /* 0x000fe20000000000 */
[----:B------:R-:W-:Y:S01]  /*6b60*/  ISETP.GE.AND P2, PT, R6, UR16, PT ;  /* 0x0000001006007c0c */ /* 0x000fe2000bf46270 */
[----:B------:R-:W-:Y:S01]  /*6b70*/  VIADD R6, R4, 0x11 ;  /* 0x0000001104067836 */ /* 0x000fe20000000000 */
[----:B------:R-:W-:Y:S02]  /*6b80*/  FSEL R24, R24, -INF , !P4 ;  /* 0xff80000018187808 */ /* 0x000fe40006000000 */
[----:B------:R-:W-:-:S02]  /*6b90*/  ISETP.GE.AND P6, PT, R5, UR16, PT ;  /* 0x0000001005007c0c */ /* 0x000fc4000bfc6270 */
[----:B------:R-:W-:Y:S02]  /*6ba0*/  FSEL R5, R26, -INF , !P4 ;  /* 0xff8000001a057808 */ /* 0x000fe40006000000 */
[----:B------:R-:W-:Y:S01]  /*6bb0*/  ISETP.GE.AND P4, PT, R6, UR16, PT ;  /* 0x0000001006007c0c */ /* 0x000fe2000bf86270 */
[----:B------:R-:W-:Y:S01]  /*6bc0*/  VIADD R6, R4, 0x18 ;  /* 0x0000001804067836 */ /* 0x000fe20000000000 */
[----:B------:R-:W-:Y:S02]  /*6bd0*/  FSEL R13, R25, -INF , !P3 ;  /* 0xff800000190d7808 */ /* 0x000fe40005800000 */
[----:B------:R-:W-:Y:S02]  /*6be0*/  FSEL R27, R27, -INF , !P3 ;  /* 0xff8000001b1b7808 */ /* 0x000fe40005800000 */
[----:B------:R-:W-:Y:S01]  /*6bf0*/  ISETP.GE.AND P3, PT, R6, UR16, PT ;  /* 0x0000001006007c0c */ /* 0x000fe2000bf66270 */
[----:B------:R-:W-:Y:S01]  /*6c00*/  VIADD R6, R4, 0x20 ;  /* 0x0000002004067836 */ /* 0x000fe20000000000 */
[----:B------:R-:W-:-:S02]  /*6c10*/  ISETP.GE.AND P5, PT, R10, UR16, PT ;  /* 0x000000100a007c0c */ /* 0x000fc4000bfa6270 */
[----:B------:R-:W-:Y:S02]  /*6c20*/  FSEL R30, R30, -INF , !P2 ;  /* 0xff8000001e1e7808 */ /* 0x000fe40005000000 */
[----:B------:R-:W-:Y:S02]  /*6c30*/  FSEL R21, R29, -INF , !P5 ;  /* 0xff8000001d157808 */ /* 0x000fe40006800000 */
[----:B------:R-:W-:Y:S02]  /*6c40*/  FSEL R31, R31, -INF , !P5 ;  /* 0xff8000001f1f7808 */ /* 0x000fe40006800000 */
[----:B------:R-:W-:Y:S02]  /*6c50*/  ISETP.GE.AND P5, PT, R6, UR16, PT ;  /* 0x0000001006007c0c */ /* 0x000fe4000bfa6270 */
[----:B------:R-:W-:Y:S02]  /*6c60*/  FMNMX R6, R5, R8, !PT ;  /* 0x0000000805067209 */ /* 0x000fe40007800000 */
[----:B------:R-:W-:-:S02]  /*6c70*/  IADD3 R10, R4, 0x19, RZ ;  /* 0x00000019040a7810 */ /* 0x000fc40007ffe0ff */
[----:B------:R-:W-:Y:S02]  /*6c80*/  FMNMX R25, R27, R6, !PT ;  /* 0x000000061b197209 */ /* 0x000fe40007800000 */
[----:B------:R-:W-:Y:S02]  /*6c90*/  FSEL R28, R28, -INF , !P2 ;  /* 0xff8000001c1c7808 */ /* 0x000fe40005000000 */
[----:B------:R-:W-:Y:S02]  /*6ca0*/  FMNMX R6, R30, R25, !PT ;  /* 0x000000191e067209 */ /* 0x000fe40007800000 */
[----:B------:R-:W-:Y:S01]  /*6cb0*/  ISETP.GE.AND P2, PT, R10, UR16, PT ;  /* 0x000000100a007c0c */ /* 0x000fe2000bf46270 */
[----:B------:R-:W-:Y:S01]  /*6cc0*/  VIADD R10, R4, 0x21 ;  /* 0x00000021040a7836 */ /* 0x000fe20000000000 */
[----:B------:R-:W-:Y:S02]  /*6cd0*/  FSEL R34, R34, -INF , !P6 ;  /* 0xff80000022227808 */ /* 0x000fe40007000000 */
[----:B------:R-:W-:-:S02]  /*6ce0*/  FMNMX R25, R31, R6, !PT ;  /* 0x000000061f197209 */ /* 0x000fc40007800000 */
[----:B------:R-:W-:Y:S02]  /*6cf0*/  FSEL R35, R35, -INF , !P4 ;  /* 0xff80000023237808 */ /* 0x000fe40006000000 */
[----:B------:R-:W-:Y:S02]  /*6d00*/  FMNMX R6, R34, R25, !PT ;  /* 0x0000001922067209 */ /* 0x000fe40007800000 */
[----:B------:R-:W-:Y:S02]  /*6d10*/  FSEL R32, R32, -INF , !P6 ;  /* 0xff80000020207808 */ /* 0x000fe40007000000 */
[----:B------:R-:W-:Y:S01]  /*6d20*/  ISETP.GE.AND P6, PT, R10, UR16, PT ;  /* 0x000000100a007c0c */ /* 0x000fe2000bfc6270 */
[----:B------:R-:W-:Y:S01]  /*6d30*/  VIADD R10, R4, 0x28 ;  /* 0x00000028040a7836 */ /* 0x000fe20000000000 */
[----:B------:R-:W-:Y:S02]  /*6d40*/  FSEL R38, R38, -INF , !P3 ;  /* 0xff80000026267808 */ /* 0x000fe40005800000 */
[----:B------:R-:W-:-:S02]  /*6d50*/  FMNMX R25, R35, R6, !PT ;  /* 0x0000000623197209 */ /* 0x000fc40007800000 */
[----:B------:R-:W-:Y:S02]  /*6d60*/  FSEL R15, R33, -INF , !P4 ;  /* 0xff800000210f7808 */ /* 0x000fe40006000000 */
[----:B------:R-:W-:Y:S02]  /*6d70*/  ISETP.GE.AND P4, PT, R10, UR16, PT ;  /* 0x000000100a007c0c */ /* 0x000fe4000bf86270 */
[----:B------:R-:W-:Y:S02]  /*6d80*/  FSEL R39, R39, -INF , !P2 ;  /* 0xff80000027277808 */ /* 0x000fe40005000000 */
[----:B------:R-:W-:Y:S02]  /*6d90*/  FMNMX R6, R38, R25, !PT ;  /* 0x0000001926067209 */ /* 0x000fe40007800000 */
[----:B------:R-:W-:Y:S02]  /*6da0*/  IADD3 R10, R4, 0x29, RZ ;  /* 0x00000029040a7810 */ /* 0x000fe40007ffe0ff */
[----:B------:R-:W-:Y:S01]  /*6db0*/  FSEL R11, R36, -INF , !P3 ;  /* 0xff800000240b7808 */ /* 0x000fe20005800000 */
[C---:B------:R-:W-:Y:S01]  /*6dc0*/  VIADD R36, R4.reuse, 0x60 ;  /* 0x0000006004247836 */ /* 0x040fe20000000000 */
[----:B------:R-:W-:Y:S01]  /*6dd0*/  FMNMX R25, R39, R6, !PT ;  /* 0x0000000627197209 */ /* 0x000fe20007800000 */
[----:B------:R-:W-:Y:S01]  /*6de0*/  VIADD R6, R4, 0x40 ;  /* 0x0000004004067836 */ /* 0x000fe20000000000 */
[----:B------:R-:W-:Y:S01]  /*6df0*/  ISETP.GE.AND P3, PT, R10, UR16, PT ;  /* 0x000000100a007c0c */ /* 0x000fe2000bf66270 */
[----:B------:R-:W-:Y:S01]  /*6e00*/  VIADD R10, R4, 0x30 ;  /* 0x00000030040a7836 */ /* 0x000fe20000000000 */
[----:B------:R-:W-:-:S02]  /*6e10*/  FSEL R42, R42, -INF , !P5 ;  /* 0xff8000002a2a7808 */ /* 0x000fc40006800000 */
[----:B------:R-:W-:Y:S01]  /*6e20*/  FSEL R14, R43, -INF , !P6 ;  /* 0xff8000002b0e7808 */ /* 0x000fe20007000000 */
[----:B------:R-:W-:Y:S01]  /*6e30*/  VIADD R43, R4, 0x78 ;  /* 0x00000078042b7836 */ /* 0x000fe20000000000 */
[----:B------:R-:W-:Y:S02]  /*6e40*/  FSEL R45, R45, -INF , !P3 ;  /* 0xff8000002d2d7808 */ /* 0x000fe40005800000 */
[----:B------:R-:W-:Y:S02]  /*6e50*/  FSEL R47, R47, -INF , !P3 ;  /* 0xff8000002f2f7808 */ /* 0x000fe40005800000 */
[----:B------:R-:W-:Y:S02]  /*6e60*/  FMNMX R25, R42, R25, !PT ;  /* 0x000000192a197209 */ /* 0x000fe40007800000 */
[----:B------:R-:W-:Y:S01]  /*6e70*/  FSEL R26, R37, -INF , !P2 ;  /* 0xff800000251a7808 */ /* 0x000fe20005000000 */
[----:B------:R-:W-:Y:S01]  /*6e80*/  VIADD R37, R4, 0x71 ;  /* 0x0000007104257836 */ /* 0x000fe20000000000 */
[----:B------:R-:W-:Y:S01]  /*6e90*/  ISETP.GE.AND P3, PT, R6, UR16, PT ;  /* 0x0000001006007c0c */ /* 0x000fe2000bf66270 */
[----:B------:R-:W-:Y:S01]  /*6ea0*/  VIADD R6, R4, 0x41 ;  /* 0x0000004104067836 */ /* 0x000fe20000000000 */
[----:B------:R-:W-:Y:S01]  /*6eb0*/  ISETP.GE.AND P2, PT, R10, UR16, PT ;  /* 0x000000100a007c0c */ /* 0x000fe2000bf46270 */
[----:B------:R-:W-:Y:S01]  /*6ec0*/  VIADD R10, R4, 0x31 ;  /* 0x00000031040a7836 */ /* 0x000fe20000000000 */
[----:B------:R-:W-:-:S02]  /*6ed0*/  FSEL R46, R46, -INF , !P4 ;  /* 0xff8000002e2e7808 */ /* 0x000fc40006000000 */
[----:B------:R-:W-:Y:S02]  /*6ee0*/  FMNMX R25, R14, R25, !PT ;  /* 0x000000190e197209 */ /* 0x000fe40007800000 */
[----:B------:R-:W-:Y:S02]  /*6ef0*/  FSEL R48, R48, -INF , !P2 ;  /* 0xff80000030307808 */ /* 0x000fe40005000000 */
[----:B------:R-:W-:Y:S02]  /*6f00*/  FSEL R50, R50, -INF , !P2 ;  /* 0xff80000032327808 */ /* 0x000fe40005000000 */
[----:B------:R-:W-:Y:S02]  /*6f10*/  FSEL R40, R40, -INF , !P5 ;  /* 0xff80000028287808 */ /* 0x000fe40006800000 */
[----:B------:R-:W-:Y:S02]  /*6f20*/  ISETP.GE.AND P2, PT, R6, UR16, PT ;  /* 0x0000001006007c0c */ /* 0x000fe4000bf46270 */
[----:B------:R-:W-:Y:S01]  /*6f30*/  ISETP.GE.AND P5, PT, R10, UR16, PT ;  /* 0x000000100a007c0c */ /* 0x000fe2000bfa6270 */
[----:B------:R-:W-:Y:S01]  /*6f40*/  VIADD R10, R4, 0x38 ;  /* 0x00000038040a7836 */ /* 0x000fe20000000000 */
[----:B------:R-:W-:-:S02]  /*6f50*/  FMNMX R6, R46, R25, !PT ;  /* 0x000000192e067209 */ /* 0x000fc40007800000 */
[----:B------:R-:W-:Y:S02]  /*6f60*/  FSEL R41, R41, -INF , !P6 ;  /* 0xff80000029297808 */ /* 0x000fe40007000000 */
[----:B------:R-:W-:Y:S02]  /*6f70*/  FMNMX R25, R47, R6, !PT ;  /* 0x000000062f197209 */ /* 0x000fe40007800000 */
[----:B------:R-:W-:Y:S02]  /*6f80*/  ISETP.GE.AND P6, PT, R10, UR16, PT ;  /* 0x000000100a007c0c */ /* 0x000fe4000bfc6270 */
[----:B------:R-:W-:Y:S02]  /*6f90*/  IADD3 R10, R4, 0x39, RZ ;  /* 0x00000039040a7810 */ /* 0x000fe40007ffe0ff */
[----:B------:R-:W-:Y:S02]  /*6fa0*/  FSEL R51, R51, -INF , !P5 ;  /* 0xff80000033337808 */ /* 0x000fe40006800000 */
[----:B------:R-:W-:-:S02]  /*6fb0*/  FMNMX R6, R50, R25, !PT ;  /* 0x0000001932067209 */ /* 0x000fc40007800000 */
[----:B------:R-:W-:Y:S02]  /*6fc0*/  FSEL R44, R44, -INF , !P4 ;  /* 0xff8000002c2c7808 */ /* 0x000fe40006000000 */
[----:B------:R-:W-:Y:S01]  /*6fd0*/  ISETP.GE.AND P4, PT, R10, UR16, PT ;  /* 0x000000100a007c0c */ /* 0x000fe2000bf86270 */
[----:B------:R-:W-:Y:S01]  /*6fe0*/  VIADD R10, R4, 0x48 ;  /* 0x00000048040a7836 */ /* 0x000fe20000000000 */
[----:B------:R-:W-:Y:S02]  /*6ff0*/  FSEL R54, R54, -INF , !P6 ;  /* 0xff80000036367808 */ /* 0x000fe40007000000 */
[----:B------:R-:W-:Y:S02]  /*7000*/  FMNMX R25, R51, R6, !PT ;  /* 0x0000000633197209 */ /* 0x000fe40007800000 */
[----:B------:R-:W-:Y:S02]  /*7010*/  FSEL R49, R49, -INF , !P5 ;  /* 0xff80000031317808 */ /* 0x000fe40006800000 */
[----:B------:R-:W-:-:S02]  /*7020*/  FSEL R55, R55, -INF , !P4 ;  /* 0xff80000037377808 */ /* 0x000fc40006000000 */
[----:B------:R-:W-:Y:S02]  /*7030*/  FMNMX R6, R54, R25, !PT ;  /* 0x0000001936067209 */ /* 0x000fe40007800000 */
[----:B------:R-:W-:Y:S02]  /*7040*/  ISETP.GE.AND P5, PT, R10, UR16, PT ;  /* 0x000000100a007c0c */ /* 0x000fe4000bfa6270 */
[----:B------:R-:W-:Y:S02]  /*7050*/  IADD3 R10, R4, 0x49, RZ ;  /* 0x00000049040a7810 */ /* 0x000fe40007ffe0ff */
[----:B------:R-:W-:Y:S02]  /*7060*/  FSEL R58, R58, -INF , !P3 ;  /* 0xff8000003a3a7808 */ /* 0x000fe40005800000 */
[----:B------:R-:W-:Y:S02]  /*7070*/  FMNMX R25, R55, R6, !PT ;  /* 0x0000000637197209 */ /* 0x000fe40007800000 */
[----:B------:R-:W-:-:S02]  /*7080*/  FSEL R52, R52, -INF , !P6 ;  /* 0xff80000034347808 */ /* 0x000fc40007000000 */
[----:B------:R-:W-:Y:S01]  /*7090*/  ISETP.GE.AND P6, PT, R10, UR16, PT ;  /* 0x000000100a007c0c */ /* 0x000fe2000bfc6270 */
[----:B------:R-:W-:Y:S01]  /*70a0*/  VIADD R10, R4, 0x50 ;  /* 0x00000050040a7836 */ /* 0x000fe20000000000 */
[----:B------:R-:W-:Y:S02]  /*70b0*/  FSEL R59, R59, -INF , !P2 ;  /* 0xff8000003b3b7808 */ /* 0x000fe40005000000 */
[----:B------:R-:W-:Y:S02]  /*70c0*/  FMNMX R6, R58, R25, !PT ;  /* 0x000000193a067209 */ /* 0x000fe40007800000 */
[----:B------:R-:W-:Y:S02]  /*70d0*/  FSEL R53, R53, -INF , !P4 ;  /* 0xff80000035357808 */ /* 0x000fe40006000000 */
[----:B------:R-:W-:Y:S01]  /*70e0*/  ISETP.GE.AND P4, PT, R10, UR16, PT ;  /* 0x000000100a007c0c */ /* 0x000fe2000bf86270 */
[----:B------:R-:W-:Y:S01]  /*70f0*/  VIADD R10, R4, 0x51 ;  /* 0x00000051040a7836 */ /* 0x000fe20000000000 */
[----:B------:R-:W-:-:S02]  /*7100*/  FSEL R62, R62, -INF , !P5 ;  /* 0xff8000003e3e7808 */ /* 0x000fc40006800000 */
[----:B------:R-:W-:Y:S02]  /*7110*/  FMNMX R25, R59, R6, !PT ;  /* 0x000000063b197209 */ /* 0x000fe40007800000 */
        /* <DEDUP_REMOVED lines=8> */
[----:B------:R-:W-:Y:S01]  /*71a0*/  ISETP.GE.AND P2, PT, R10, UR16, PT ;  /* 0x000000100a007c0c */ /* 0x000fe2000bf46270 */
[C---:B------:R-:W-:Y:S01]  /*71b0*/  VIADD R10, R4.reuse, 0x61 ;  /* 0x00000061040a7836 */ /* 0x040fe20000000000 */
[----:B------:R-:W-:Y:S02]  /*71c0*/  IADD3 R33, R4, 0x59, RZ ;  /* 0x0000005904217810 */ /* 0x000fe40007ffe0ff */
[----:B------:R-:W-:Y:S02]  /*71d0*/  FSEL R67, R67, -INF , !P3 ;  /* 0xff80000043437808 */ /* 0x000fe40005800000 */
[----:B------:R-:W-:-:S02]  /*71e0*/  FMNMX R6, R66, R25, !PT ;  /* 0x0000001942067209 */ /* 0x000fc40007800000 */
[----:B------:R-:W-:Y:S02]  /*71f0*/  P2R R110, PR, RZ, 0x2 ;  /* 0x00000002ff6e7803 */ /* 0x000fe40000000000 */
[----:B------:R-:W-:Y:S02]  /*7200*/  ISETP.GE.AND P1, PT, R33, UR16, PT ;  /* 0x0000001021007c0c */ /* 0x000fe4000bf26270 */
[----:B------:R-:W-:Y:S02]  /*7210*/  FSEL R70, R70, -INF , !P2 ;  /* 0xff80000046467808 */ /* 0x000fe40005000000 */
[----:B------:R-:W-:Y:S02]  /*7220*/  FMNMX R25, R67, R6, !PT ;  /* 0x0000000643197209 */ /* 0x000fe40007800000 */
[----:B------:R-:W-:Y:S02]  /*7230*/  P2R R109, PR, RZ, 0x1 ;  /* 0x00000001ff6d7803 */ /* 0x000fe40000000000 */
[----:B------:R-:W-:-:S02]  /*7240*/  FSEL R60, R60, -INF , !P5 ;  /* 0xff8000003c3c7808 */ /* 0x000fc40006800000 */
[----:B------:R-:W-:Y:S01]  /*7250*/  ISETP.GE.AND P0, PT, R10, UR16, PT ;  /* 0x000000100a007c0c */ /* 0x000fe2000bf06270 */
[----:B------:R-:W-:Y:S01]  /*7260*/  VIADD R10, R4, 0x68 ;  /* 0x00000068040a7836 */ /* 0x000fe20000000000 */
[----:B------:R-:W-:Y:S02]  /*7270*/  ISETP.GE.AND P5, PT, R36, UR16, PT ;  /* 0x0000001024007c0c */ /* 0x000fe4000bfa6270 */
[----:B------:R-:W-:Y:S02]  /*7280*/  FSEL R71, R71, -INF , !P1 ;  /* 0xff80000047477808 */ /* 0x000fe40004800000 */
[----:B------:R-:W-:Y:S02]  /*7290*/  FMNMX R6, R70, R25, !PT ;  /* 0x0000001946067209 */ /* 0x000fe40007800000 */
[----:B------:R-:W-:Y:S02]  /*72a0*/  FSEL R74, R74, -INF , !P5 ;  /* 0xff8000004a4a7808 */ /* 0x000fe40006800000 */
[----:B------:R-:W-:-:S02]  /*72b0*/  FMNMX R25, R71, R6, !PT ;  /* 0x0000000647197209 */ /* 0x000fc40007800000 */
[----:B------:R-:W-:Y:S02]  /*72c0*/  ISETP.GE.AND P1, PT, R10, UR16, PT ;  /* 0x000000100a007c0c */ /* 0x000fe4000bf26270 */
[----:B------:R-:W-:Y:S02]  /*72d0*/  IADD3 R10, R4, 0x69, RZ ;  /* 0x00000069040a7810 */ /* 0x000fe40007ffe0ff */
        /* <DEDUP_REMOVED lines=8> */
[----:B------:R-:W-:Y:S02]  /*7360*/  FSEL R79, R79, -INF , !P2 ;  /* 0xff8000004f4f7808 */ /* 0x000fe40005000000 */
[----:B------:R-:W-:Y:S02]  /*7370*/  FMNMX R6, R78, R25, !PT ;  /* 0x000000194e067209 */ /* 0x000fe40007800000 */
[----:B------:R-:W-:Y:S02]  /*7380*/  ISETP.GE.AND P3, PT, R10, UR16, PT ;  /* 0x000000100a007c0c */ /* 0x000fe4000bf66270 */
[----:B------:R-:W-:-:S02]  /*7390*/  FSEL R64, R64, -INF , !P4 ;  /* 0xff80000040407808 */ /* 0x000fc40006000000 */
[----:B------:R-:W-:Y:S02]  /*73a0*/  FSEL R82, R82, -INF , !P3 ;  /* 0xff80000052527808 */ /* 0x000fe40005800000 */
[----:B------:R-:W-:Y:S02]  /*73b0*/  FMNMX R25, R79, R6, !PT ;  /* 0x000000064f197209 */ /* 0x000fe40007800000 */
[----:B------:R-:W-:Y:S02]  /*73c0*/  ISETP.GE.AND P4, PT, R37, UR16, PT ;  /* 0x0000001025007c0c */ /* 0x000fe4000bf86270 */
[----:B------:R-:W-:Y:S02]  /*73d0*/  IADD3 R111, R4, 0x79, RZ ;  /* 0x00000079046f7810 */ /* 0x000fe40007ffe0ff */
[----:B------:R-:W-:Y:S02]  /*73e0*/  FSEL R83, R83, -INF , !P4 ;  /* 0xff80000053537808 */ /* 0x000fe40006000000 */
[----:B------:R-:W-:-:S02]  /*73f0*/  FMNMX R6, R82, R25, !PT ;  /* 0x0000001952067209 */ /* 0x000fc40007800000 */
[----:B------:R-:W-:Y:S02]  /*7400*/  ISETP.GE.AND P5, PT, R43, UR16, PT ;  /* 0x000000102b007c0c */ /* 0x000fe4000bfa6270 */
[----:B------:R-:W-:Y:S02]  /*7410*/  FSEL R61, R61, -INF , !P6 ;  /* 0xff8000003d3d7808 */ /* 0x000fe40007000000 */
[----:B------:R-:W-:Y:S02]  /*7420*/  FSEL R86, R86, -INF , !P5 ;  /* 0xff80000056567808 */ /* 0x000fe40006800000 */
[----:B------:R-:W-:Y:S02]  /*7430*/  FMNMX R25, R83, R6, !PT ;  /* 0x0000000653197209 */ /* 0x000fe40007800000 */
[----:B------:R-:W-:Y:S02]  /*7440*/  ISETP.GE.AND P6, PT, R111, UR16, PT ;  /* 0x000000106f007c0c */ /* 0x000fe4000bfc6270 */
[----:B------:R-:W-:-:S02]  /*7450*/  FMNMX R6, R86, R25, !PT ;  /* 0x0000001956067209 */ /* 0x000fc40007800000 */
[----:B------:R-:W-:Y:S02]  /*7460*/  FSEL R87, R87, -INF , !P6 ;  /* 0xff80000057577808 */ /* 0x000fe40007000000 */
[----:B------:R-:W-:Y:S02]  /*7470*/  P2R R29, PR, RZ, 0x1 ;  /* 0x00000001ff1d7803 */ /* 0x000fe40000000000 */
[----:B------:R-:W-:Y:S02]  /*7480*/  FMNMX R10, R87, R6, !PT ;  /* 0x00000006570a7209 */ /* 0x000fe40007800000 */
[----:B------:R-:W-:Y:S02]  /*7490*/  ISETP.GE.AND P0, PT, R36, UR16, PT ;  /* 0x0000001024007c0c */ /* 0x000fe4000bf06270 */
[----:B------:R-:W-:Y:S01]  /*74a0*/  P2R R12, PR, RZ, 0x4 ;  /* 0x00000004ff0c7803 */ /* 0x000fe20000000000 */
[----:B------:R-:W1:Y:S01]  /*74b0*/  SHFL.BFLY PT, R25, R10, 0x1, 0x1f ;  /* 0x0c201f000a197f89 */ /* 0x000e6200000e0000 */
[----:B------:R-:W-:-:S02]  /*74c0*/  FSEL R72, R72, -INF , !P0 ;  /* 0xff80000048487808 */ /* 0x000fc40004000000 */
[----:B------:R-:W-:Y:S02]  /*74d0*/  ISETP.NE.AND P0, PT, R29, RZ, PT ;  /* 0x000000ff1d00720c */ /* 0x000fe40003f05270 */
[----:B------:R-:W-:Y:S02]  /*74e0*/  P2R R20, PR, RZ, 0x2 ;  /* 0x00000002ff147803 */ /* 0x000fe40000000000 */
[----:B------:R-:W-:Y:S02]  /*74f0*/  ISETP.GE.AND P1, PT, R33, UR16, PT ;  /* 0x0000001021007c0c */ /* 0x000fe4000bf26270 */
[----:B------:R-:W-:Y:S02]  /*7500*/  FSEL R73, R73, -INF , !P0 ;  /* 0xff80000049497808 */ /* 0x000fe40004000000 */
[----:B------:R-:W-:Y:S02]  /*7510*/  ISETP.NE.AND P0, PT, R109, RZ, PT ;  /* 0x000000ff6d00720c */ /* 0x000fe40003f05270 */
[----:B------:R-:W-:-:S02]  /*7520*/  FSEL R69, R69, -INF , !P1 ;  /* 0xff80000045457808 */ /* 0x000fc40004800000 */
[----:B------:R-:W-:Y:S02]  /*7530*/  ISETP.NE.AND P1, PT, R20, RZ, PT ;  /* 0x000000ff1400720c */ /* 0x000fe40003f25270 */
[----:B------:R-:W-:Y:S02]  /*7540*/  FSEL R80, R80, -INF , !P3 ;  /* 0xff80000050507808 */ /* 0x000fe40005800000 */
[----:B------:R-:W-:Y:S02]  /*7550*/  FSEL R81, R81, -INF , !P4 ;  /* 0xff80000051517808 */ /* 0x000fe40006000000 */
[----:B------:R-:W-:Y:S02]  /*7560*/  FSEL R84, R84, -INF , !P5 ;  /* 0xff80000054547808 */ /* 0x000fe40006800000 */
[----:B------:R-:W-:Y:S02]  /*7570*/  FSEL R85, R85, -INF , !P6 ;  /* 0xff80000055557808 */ /* 0x000fe40007000000 */
[----:B-1----:R-:W-:-:S02]  /*7580*/  FMNMX R25, R10, R25, !PT ;  /* 0x000000190a197209 */ /* 0x002fc40007800000 */
[----:B------:R-:W-:Y:S02]  /*7590*/  FMNMX R10, R24, R9, !PT ;  /* 0x00000009180a7209 */ /* 0x000fe40007800000 */
[----:B------:R-:W-:Y:S01]  /*75a0*/  FSEL R76, R76, -INF , !P1 ;  /* 0xff8000004c4c7808 */ /* 0x000fe20004800000 */
[----:B------:R-:W1:Y:S01]  /*75b0*/  SHFL.BFLY PT, R6, R25, 0x2, 0x1f ;  /* 0x0c401f0019067f89 */ /* 0x000e6200000e0000 */
[----:B------:R-:W-:Y:S02]  /*75c0*/  ISETP.NE.AND P1, PT, R110, RZ, PT ;  /* 0x000000ff6e00720c */ /* 0x000fe40003f25270 */
[----:B-1----:R-:W-:-:S04]  /*75d0*/  FMNMX R6, R25, R6, !PT ;  /* 0x0000000619067209 */ /* 0x002fc80007800000 */
[----:B------:R-:W-:-:S04]  /*75e0*/  FSETP.NEU.AND P2, PT, R6, -INF , PT ;  /* 0xff8000000600780b */ /* 0x000fc80003f4d000 */
[----:B------:R-:W-:Y:S02]  /*75f0*/  FSEL R43, R6, RZ, P2 ;  /* 0x000000ff062b7208 */ /* 0x000fe40001000000 */
[----:B------:R-:W-:-:S03]  /*7600*/  ISETP.NE.AND P2, PT, R12, RZ, PT ;  /* 0x000000ff0c00720c */ /* 0x000fc60003f45270 */
[----:B------:R-:W-:Y:S01]  /*7610*/  FMUL R109, R43, UR17 ;  /* 0x000000112b6d7c20 */ /* 0x000fe20008400000 */
[----:B------:R-:W-:Y:S01]  /*7620*/  FSEL R77, R77, -INF , !P2 ;  /* 0xff8000004d4d7808 */ /* 0x000fe20005000000 */
[----:B------:R-:W-:Y:S02]  /*7630*/  FADD R43, -R43, R8 ;  /* 0x000000082b2b7221 */ /* 0x000fe40000000100 */
[--C-:B------:R-:W-:Y:S01]  /*7640*/  FFMA R20, R5, UR17, -R109.reuse ;  /* 0x0000001105147c23 */ /* 0x100fe2000800086d */
[----:B------:R-:W-:Y:S01]  /*7650*/  FMNMX R5, R13, R10, !PT ;  /* 0x0000000a0d057209 */ /* 0x000fe20007800000 */
[--C-:B------:R-:W-:Y:S01]  /*7660*/  FFMA R29, R27, UR17, -R109.reuse ;  /* 0x000000111b1d7c23 */ /* 0x100fe2000800086d */
[--C-:B------:R-:W-:Y:S01]  /*7670*/  FFMA R27, R30, UR17, -R109.reuse ;  /* 0x000000111e1b7c23 */ /* 0x100fe2000800086d */
        /* <DEDUP_REMOVED lines=18> */
[----:B------:R-:W1:Y:S01]  /*77a0*/  MUFU.EX2 R25, R20 ;  /* 0x0000001400197308 */ /* 0x000e620000000800 */
[----:B------:R-:W-:Y:S01]  /*77b0*/  FMNMX R5, R11, R10, !PT ;  /* 0x0000000a0b057209 */ /* 0x000fe20007800000 */
[----:B------:R-:W-:Y:S01]  /*77c0*/  @!P3 FMUL R29, R29, 0.5 ;  /* 0x3f0000001d1db820 */ /* 0x000fe20000400000 */
[--C-:B------:R-:W-:Y:S01]  /*77d0*/  FFMA R42, R55, UR17, -R109.reuse ;  /* 0x00000011372a7c23 */ /* 0x100fe2000800086d */
[----:B------:R-:W-:Y:S01]  /*77e0*/  @!P4 FMUL R27, R27, 0.5 ;  /* 0x3f0000001b1bc820 */ /* 0x000fe20000400000 */
[----:B------:R-:W-:Y:S01]  /*77f0*/  FMNMX R5, R26, R5, !PT ;  /* 0x000000051a057209 */ /* 0x000fe20007800000 */
[--C-:B------:R-:W-:Y:S01]  /*7800*/  FFMA R47, R59, UR17, -R109.reuse ;  /* 0x000000113b2f7c23 */ /* 0x100fe2000800086d */
[--C-:B------:R-:W-:Y:S01]  /*7810*/  FFMA R50, R62, UR17, -R109.reuse ;  /* 0x000000113e327c23 */ /* 0x100fe2000800086d */
[----:B------:R-:W2:Y:S01]  /*7820*/  MUFU.EX2 R10, R29 ;  /* 0x0000001d000a7308 */ /* 0x000ea20000000800 */
[----:B------:R-:W-:Y:S01]  /*7830*/  FMNMX R12, R40, R5, !PT ;  /* 0x00000005280c7209 */ /* 0x000fe20007800000 */
[----:B------:R-:W-:Y:S01]  /*7840*/  @!P5 FMUL R31, R31, 0.5 ;  /* 0x3f0000001f1fd820 */ /* 0x000fe20000400000 */
[--C-:B------:R-:W-:Y:S01]  /*7850*/  FFMA R55, R67, UR17, -R109.reuse ;  /* 0x0000001143377c23 */ /* 0x100fe2000800086d */
[----:B------:R-:W-:Y:S01]  /*7860*/  @!P6 FMUL R34, R34, 0.5 ;  /* 0x3f0000002222e820 */ /* 0x000fe20000400000 */
[----:B------:R-:W-:Y:S01]  /*7870*/  FMNMX R5, R41, R12, !PT ;  /* 0x0000000c29057209 */ /* 0x000fe20007800000 */
[--C-:B------:R-:W-:Y:S01]  /*7880*/  FFMA R59, R71, UR17, -R109.reuse ;  /* 0x00000011473b7c23 */ /* 0x100fe2000800086d */
[--C-:B------:R-:W-:Y:S01]  /*7890*/  FFMA R62, R74, UR17, -R109.reuse ;  /* 0x000000114a3e7c23 */ /* 0x100fe2000800086d */
[----:B------:R-:W3:Y:S01]  /*78a0*/  MUFU.EX2 R27, R27 ;  /* 0x0000001b001b7308 */ /* 0x000ee20000000800 */
[----:B-1----:R-:W-:Y:S01]  /*78b0*/  @!P2 FMUL R25, R25, R25 ;  /* 0x000000191919a220 */ /* 0x002fe20000400000 */
[----:B------:R-:W-:Y:S01]  /*78c0*/  FSETP.GEU.AND P2, PT, R35, -126, PT ;  /* 0xc2fc00002300780b */ /* 0x000fe20003f4e000 */
[--C-:B------:R-:W-:Y:S01]  /*78d0*/  FFMA R67, R79, UR17, -R109.reuse ;  /* 0x000000114f437c23 */ /* 0x100fe2000800086d */
[----:B------:R-:W-:Y:S01]  /*78e0*/  FMNMX R20, R44, R5, !PT ;  /* 0x000000052c147209 */ /* 0x000fe20007800000 */
[--C-:B------:R-:W-:Y:S01]  /*78f0*/  FFMA R71, R83, UR17, -R109.reuse ;  /* 0x0000001153477c23 */ /* 0x100fe2000800086d */
[--C-:B------:R-:W-:Y:S01]  /*7900*/  FFMA R87, R87, UR17, -R109.reuse ;  /* 0x0000001157577c23 */ /* 0x100fe2000800086d */
[----:B------:R-:W-:Y:S01]  /*7910*/  FFMA R74, R86, UR17, -R109 ;  /* 0x00000011564a7c23 */ /* 0x000fe2000800086d */
[----:B------:R-:W-:Y:S01]  /*7920*/  FMNMX R5, R45, R20, !PT ;  /* 0x000000142d057209 */ /* 0x000fe20007800000 */
[----:B------:R-:W1:Y:S01]  /*7930*/  MUFU.EX2 R12, R31 ;  /* 0x0000001f000c7308 */ /* 0x000e620000000800 */
[----:B--2---:R-:W-:Y:S01]  /*7940*/  @!P3 FMUL R10, R10, R10 ;  /* 0x0000000a0a0ab220 */ /* 0x004fe20000400000 */
[----:B------:R-:W-:Y:S01]  /*7950*/  FSETP.GEU.AND P3, PT, R38, -126, PT ;  /* 0xc2fc00002600780b */ /* 0x000fe20003f6e000 */
[----:B------:R-:W-:Y:S01]  /*7960*/  FMUL R111, R43, UR17 ;  /* 0x000000112b6f7c20 */ /* 0x000fe20008400000 */
[----:B------:R-:W-:-:S02]  /*7970*/  FMNMX R20, R48, R5, !PT ;  /* 0x0000000530147209 */ /* 0x000fc40007800000 */
[----:B------:R-:W-:Y:S02]  /*7980*/  @!P2 FMUL R35, R35, 0.5 ;  /* 0x3f0000002323a820 */ /* 0x000fe40000400000 */
[----:B------:R-:W-:Y:S01]  /*7990*/  FMNMX R5, R49, R20, !PT ;  /* 0x0000001431057209 */ /* 0x000fe20007800000 */
[----:B------:R2:W4:Y:S01]  /*79a0*/  MUFU.EX2 R29, R34 ;  /* 0x00000022001d7308 */ /* 0x0005220000000800 */
[----:B---3--:R-:W-:Y:S01]  /*79b0*/  @!P4 FMUL R27, R27, R27 ;  /* 0x0000001b1b1bc220 */ /* 0x008fe20000400000 */
[----:B------:R-:W-:Y:S02]  /*79c0*/  FSETP.GEU.AND P4, PT, R39, -126, PT ;  /* 0xc2fc00002700780b */ /* 0x000fe40003f8e000 */
[----:B------:R-:W-:Y:S02]  /*79d0*/  FMNMX R30, R52, R5, !PT ;  /* 0x00000005341e7209 */ /* 0x000fe40007800000 */
[----:B------:R-:W-:Y:S02]  /*79e0*/  @!P3 FMUL R38, R38, 0.5 ;  /* 0x3f0000002626b820 */ /* 0x000fe40000400000 */
[----:B------:R3:W5:Y:S01]  /*79f0*/  MUFU.EX2 R20, R35 ;  /* 0x0000002300147308 */ /* 0x0007620000000800 */
[----:B-1----:R-:W-:Y:S01]  /*7a00*/  @!P5 FMUL R12, R12, R12 ;  /* 0x0000000c0c0cd220 */ /* 0x002fe20000400000 */
[----:B------:R-:W-:Y:S01]  /*7a10*/  FSETP.GEU.AND P5, PT, R33, -126, PT ;  /* 0xc2fc00002100780b */ /* 0x000fe20003fae000 */
[----:B--2---:R-:W-:Y:S01]  /*7a20*/  FFMA R34, R14, UR17, -R109 ;  /* 0x000000110e227c23 */ /* 0x004fe2000800086d */
[----:B------:R-:W-:-:S03]  /*7a30*/  FMNMX R5, R53, R30, !PT ;  /* 0x0000001e35057209 */ /* 0x000fc60007800000 */
[----:B------:R-:W-:Y:S01]  /*7a40*/  @!P4 FMUL R39, R39, 0.5 ;  /* 0x3f0000002727c820 */ /* 0x000fe20000400000 */
[----:B------:R1:W2:Y:S01]  /*7a50*/  MUFU.EX2 R31, R38 ;  /* 0x00000026001f7308 */ /* 0x0002a20000000800 */
[--C-:B---3--:R-:W-:Y:S01]  /*7a60*/  FFMA R35, R46, UR17, -R109.reuse ;  /* 0x000000112e237c23 */ /* 0x108fe2000800086d */
[----:B----4-:R-:W-:Y:S01]  /*7a70*/  @!P6 FMUL R29, R29, R29 ;  /* 0x0000001d1d1de220 */ /* 0x010fe20000400000 */
[----:B------:R-:W-:Y:S01]  /*7a80*/  FSETP.GEU.AND P6, PT, R34, -126, PT ;  /* 0xc2fc00002200780b */ /* 0x000fe20003fce000 */
[--C-:B------:R-:W-:Y:S01]  /*7a90*/  FFMA R46, R58, UR17, -R109.reuse ;  /* 0x000000113a2e7c23 */ /* 0x100fe2000800086d */
[----:B------:R-:W-:Y:S01]  /*7aa0*/  FMNMX R30, R56, R5, !PT ;  /* 0x00000005381e7209 */ /* 0x000fe20007800000 */
[--C-:B------:R-:W-:Y:S01]  /*7ab0*/  FFMA R58, R70, UR17, -R109.reuse ;  /* 0x00000011463a7c23 */ /* 0x100fe2000800086d */
[----:B------:R-:W-:Y:S01]  /*7ac0*/  @!P5 FMUL R33, R33, 0.5 ;  /* 0x3f0000002121d820 */ /* 0x000fe20000400000 */
[----:B------:R3:W4:Y:S01]  /*7ad0*/  MUFU.EX2 R14, R39 ;  /* 0x00000027000e7308 */ /* 0x0007220000000800 */
[----:B-----5:R-:W-:Y:S01]  /*7ae0*/  @!P2 FMUL R20, R20, R20 ;  /* 0x000000141414a220 */ /* 0x020fe20000400000 */
[----:B------:R-:W-:Y:S01]  /*7af0*/  FSETP.GEU.AND P2, PT, R35, -126, PT ;  /* 0xc2fc00002300780b */ /* 0x000fe20003f4e000 */
[--C-:B-1----:R-:W-:Y:S01]  /*7b00*/  FFMA R38, R51, UR17, -R109.reuse ;  /* 0x0000001133267c23 */ /* 0x102fe2000800086d */
[----:B------:R-:W-:Y:S01]  /*7b10*/  FMNMX R5, R57, R30, !PT ;  /* 0x0000001e39057209 */ /* 0x000fe20007800000 */
[--C-:B------:R-:W-:Y:S01]  /*7b20*/  FFMA R51, R63, UR17, -R109.reuse ;  /* 0x000000113f337c23 */ /* 0x100fe2000800086d */
[--C-:B------:R-:W-:Y:S01]  /*7b30*/  FFMA R63, R75, UR17, -R109.reuse ;  /* 0x000000114b3f7c23 */ /* 0x100fe2000800086d */
[--C-:B------:R-:W-:Y:S01]  /*7b40*/  FFMA R70, R82, UR17, -R109.reuse ;  /* 0x0000001152467c23 */ /* 0x100fe2000800086d */
[----:B------:R-:W1:Y:S01]  /*7b50*/  MUFU.EX2 R33, R33 ;  /* 0x0000002100217308 */ /* 0x000e620000000800 */
[----:B--2---:R-:W-:Y:S01]  /*7b60*/  @!P3 FMUL R31, R31, R31 ;  /* 0x0000001f1f1fb220 */ /* 0x004fe20000400000 */
[----:B------:R-:W-:Y:S01]  /*7b70*/  FSETP.GEU.AND P3, PT, R36, -126, PT ;  /* 0xc2fc00002400780b */ /* 0x000fe20003f6e000 */
[----:B------:R-:W-:Y:S01]  /*7b80*/  @!P6 FMUL R34, R34, 0.5 ;  /* 0x3f0000002222e820 */ /* 0x000fe20000400000 */
[--C-:B---3--:R-:W-:Y:S01]  /*7b90*/  FFMA R39, R54, UR17, -R109.reuse ;  /* 0x0000001136277c23 */ /* 0x108fe2000800086d */
[----:B------:R-:W-:Y:S01]  /*7ba0*/  FMNMX R30, R60, R5, !PT ;  /* 0x000000053c1e7209 */ /* 0x000fe20007800000 */
[--C-:B------:R-:W-:Y:S01]  /*7bb0*/  FFMA R54, R66, UR17, -R109.reuse ;  /* 0x0000001142367c23 */ /* 0x100fe2000800086d */
[----:B------:R-:W-:Y:S01]  /*7bc0*/  @!P2 FMUL R35, R35, 0.5 ;  /* 0x3f0000002323a820 */ /* 0x000fe20000400000 */
[----:B------:R-:W-:Y:S01]  /*7bd0*/  FFMA R66, R78, UR17, -R109 ;  /* 0x000000114e427c23 */ /* 0x000fe2000800086d */
[----:B----4-:R-:W-:Y:S01]  /*7be0*/  @!P4 FMUL R14, R14, R14 ;  /* 0x0000000e0e0ec220 */ /* 0x010fe20000400000 */
[----:B------:R-:W-:Y:S01]  /*7bf0*/  FSETP.GEU.AND P4, PT, R37, -126, PT ;  /* 0xc2fc00002500780b */ /* 0x000fe20003f8e000 */
[----:B------:R-:W2:Y:S01]  /*7c00*/  MUFU.EX2 R34, R34 ;  /* 0x0000002200227308 */ /* 0x000ea20000000800 */
[----:B------:R-:W-:-:S03]  /*7c10*/  FMNMX R5, R61, R30, !PT ;  /* 0x0000001e3d057209 */ /* 0x000fc60007800000 */
[----:B------:R-:W-:Y:S01]  /*7c20*/  @!P3 FMUL R36, R36, 0.5 ;  /* 0x3f0000002424b820 */ /* 0x000fe20000400000 */
[----:B------:R-:W-:Y:S01]  /*7c30*/  FMNMX R30, R64, R5, !PT ;  /* 0x00000005401e7209 */ /* 0x000fe20007800000 */
[----:B-1----:R-:W-:Y:S01]  /*7c40*/  @!P5 FMUL R33, R33, R33 ;  /* 0x000000212121d220 */ /* 0x002fe20000400000 */
[----:B------:R-:W-:Y:S01]  /*7c50*/  FSETP.GEU.AND P5, PT, R38, -126, PT ;  /* 0xc2fc00002600780b */ /* 0x000fe20003fae000 */
[----:B------:R-:W1:Y:S01]  /*7c60*/  MUFU.EX2 R35, R35 ;  /* 0x0000002300237308 */ /* 0x000e620000000800 */
[----:B------:R-:W-:-:S03]  /*7c70*/  FMNMX R5, R65, R30, !PT ;  /* 0x0000001e41057209 */ /* 0x000fc60007800000 */
[----:B------:R-:W-:Y:S01]  /*7c80*/  @!P4 FMUL R37, R37, 0.5 ;  /* 0x3f0000002525c820 */ /* 0x000fe20000400000 */
[----:B------:R-:W-:-:S03]  /*7c90*/  FMNMX R30, R68, R5, !PT ;  /* 0x00000005441e7209 */ /* 0x000fc60007800000 */
[----:B------:R-:W3:Y:S01]  /*7ca0*/  MUFU.EX2 R36, R36 ;  /* 0x0000002400247308 */ /* 0x000ee20000000800 */
[----:B--2---:R-:W-:Y:S01]  /*7cb0*/  @!P6 FMUL R34, R34, R34 ;  /* 0x000000222222e220 */ /* 0x004fe20000400000 */
[----:B------:R-:W-:Y:S02]  /*7cc0*/  FSETP.GEU.AND P6, PT, R39, -126, PT ;  /* 0xc2fc00002700780b */ /* 0x000fe40003fce000 */
[----:B------:R-:W-:Y:S01]  /*7cd0*/  @!P5 FMUL R38, R38, 0.5 ;  /* 0x3f0000002626d820 */ /* 0x000fe20000400000 */
[----:B------:R-:W-:-:S03]  /*7ce0*/  FMNMX R5, R69, R30, !PT ;  /* 0x0000001e45057209 */ /* 0x000fc60007800000 */
[----:B------:R-:W2:Y:S01]  /*7cf0*/  MUFU.EX2 R37, R37 ;  /* 0x0000002500257308 */ /* 0x000ea20000000800 */
[----:B-1----:R-:W-:Y:S01]  /*7d00*/  @!P2 FMUL R35, R35, R35 ;  /* 0x000000232323a220 */ /* 0x002fe20000400000 */
[----:B------:R-:W-:Y:S02]  /*7d10*/  FSETP.GEU.AND P2, PT, R42, -126, PT ;  /* 0xc2fc00002a00780b */ /* 0x000fe40003f4e000 */
[----:B------:R-:W-:-:S03]  /*7d20*/  FMNMX R30, R72, R5, !PT ;  /* 0x00000005481e7209 */ /* 0x000fc60007800000 */
[----:B------:R-:W-:Y:S01]  /*7d30*/  @!P6 FMUL R39, R39, 0.5 ;  /* 0x3f0000002727e820 */ /* 0x000fe20000400000 */
[----:B------:R-:W1:Y:S01]  /*7d40*/  MUFU.EX2 R38, R38 ;  /* 0x0000002600267308 */ /* 0x000e620000000800 */
[----:B---3--:R-:W-:Y:S01]  /*7d50*/  @!P3 FMUL R36, R36, R36 ;  /* 0x000000242424b220 */ /* 0x008fe20000400000 */
[----:B------:R-:W-:Y:S02]  /*7d60*/  FSETP.GEU.AND P3, PT, R46, -126, PT ;  /* 0xc2fc00002e00780b */ /* 0x000fe40003f6e000 */
[----:B------:R-:W-:-:S03]  /*7d70*/  FMNMX R5, R73, R30, !PT ;  /* 0x0000001e49057209 */ /* 0x000fc60007800000 */
[----:B------:R-:W-:Y:S01]  /*7d80*/  @!P2 FMUL R42, R42, 0.5 ;  /* 0x3f0000002a2aa820 */ /* 0x000fe20000400000 */
[----:B------:R-:W3:Y:S01]  /*7d90*/  MUFU.EX2 R39, R39 ;  /* 0x0000002700277308 */ /* 0x000ee20000000800 */
[----:B--2---:R-:W-:Y:S01]  /*7da0*/  @!P4 FMUL R37, R37, R37 ;  /* 0x000000252525c220 */ /* 0x004fe20000400000 */
[----:B------:R-:W-:Y:S02]  /*7db0*/  FSETP.GEU.AND P4, PT, R47, -126, PT ;  /* 0xc2fc00002f00780b */ /* 0x000fe40003f8e000 */
[----:B------:R-:W-:-:S03]  /*7dc0*/  FMNMX R30, R76, R5, !PT ;  /* 0x000000054c1e7209 */ /* 0x000fc60007800000 */
[----:B------:R-:W-:Y:S01]  /*7dd0*/  @!P3 FMUL R46, R46, 0.5 ;  /* 0x3f0000002e2eb820 */ /* 0x000fe20000400000 */
[----:B------:R-:W2:Y:S01]  /*7de0*/  MUFU.EX2 R42, R42 ;  /* 0x0000002a002a7308 */ /* 0x000ea20000000800 */
[----:B-1----:R-:W-:Y:S01]  /*7df0*/  @!P5 FMUL R38, R38, R38 ;  /* 0x000000262626d220 */ /* 0x002fe20000400000 */
[----:B------:R-:W-:Y:S02]  /*7e00*/  FSETP.GEU.AND P5, PT, R50, -126, PT ;  /* 0xc2fc00003200780b */ /* 0x000fe40003fae000 */
[----:B------:R-:W-:-:S03]  /*7e10*/  FMNMX R5, R77, R30, !PT ;  /* 0x0000001e4d057209 */ /* 0x000fc60007800000 */
[----:B------:R-:W-:Y:S01]  /*7e20*/  @!P4 FMUL R47, R47, 0.5 ;  /* 0x3f0000002f2fc820 */ /* 0x000fe20000400000 */
[----:B------:R-:W1:Y:S01]  /*7e30*/  MUFU.EX2 R46, R46 ;  /* 0x0000002e002e7308 */ /* 0x000e620000000800 */
[----:B---3--:R-:W-:Y:S01]  /*7e40*/  @!P6 FMUL R39, R39, R39 ;  /* 0x000000272727e220 */ /* 0x008fe20000400000 */
[----:B------:R-:W-:Y:S02]  /*7e50*/  FMNMX R30, R80, R5, !PT ;  /* 0x00000005501e7209 */ /* 0x000fe40007800000 */
[----:B------:R-:W-:Y:S02]  /*7e60*/  FSETP.GEU.AND P6, PT, R51, -126, PT ;  /* 0xc2fc00003300780b */ /* 0x000fe40003fce000 */
[----:B------:R-:W-:Y:S01]  /*7e70*/  FMNMX R5, R81, R30, !PT ;  /* 0x0000001e51057209 */ /* 0x000fe20007800000 */
[----:B------:R-:W-:Y:S01]  /*7e80*/  @!P5 FMUL R50, R50, 0.5 ;  /* 0x3f0000003232d820 */ /* 0x000fe20000400000 */
[----:B------:R-:W3:Y:S01]  /*7e90*/  MUFU.EX2 R47, R47 ;  /* 0x0000002f002f7308 */ /* 0x000ee20000000800 */
[----:B--2---:R-:W-:Y:S01]  /*7ea0*/  @!P2 FMUL R42, R42, R42 ;  /* 0x0000002a2a2aa220 */ /* 0x004fe20000400000 */
[----:B------:R-:W-:-:S02]  /*7eb0*/  FSETP.GEU.AND P2, PT, R54, -126, PT ;  /* 0xc2fc00003600780b */ /* 0x000fc40003f4e000 */
[----:B------:R-:W-:-:S04]  /*7ec0*/  FMNMX R30, R84, R5, !PT ;  /* 0x00000005541e7209 */ /* 0x000fc80007800000 */
[----:B------:R-:W2:Y:S01]  /*7ed0*/  MUFU.EX2 R50, R50 ;  /* 0x0000003200327308 */ /* 0x000ea20000000800 */
[----:B-1----:R-:W-:Y:S01]  /*7ee0*/  @!P3 FMUL R46, R46, R46 ;  /* 0x0000002e2e2eb220 */ /* 0x002fe20000400000 */
[----:B------:R-:W-:Y:S01]  /*7ef0*/  FSETP.GEU.AND P3, PT, R55, -126, PT ;  /* 0xc2fc00003700780b */ /* 0x000fe20003f6e000 */
[----:B------:R-:W-:Y:S01]  /*7f00*/  @!P6 FMUL R51, R51, 0.5 ;  /* 0x3f0000003333e820 */ /* 0x000fe20000400000 */
[----:B------:R-:W-:Y:S01]  /*7f10*/  FMNMX R30, R85, R30, !PT ;  /* 0x0000001e551e7209 */ /* 0x000fe20007800000 */
[----:B------:R-:W-:Y:S01]  /*7f20*/  FADD R8, R25, R46 ;  /* 0x0000002e19087221 */ /* 0x000fe20000000000 */
[----:B------:R-:W-:Y:S01]  /*7f30*/  F2FP.BF16.F32.PACK_AB R25, R10, R25 ;  /* 0x000000190a19723e */ /* 0x000fe200000010ff */
[----:B------:R-:W-:Y:S02]  /*7f40*/  @!P2 FMUL R54, R54, 0.5 ;  /* 0x3f0000003636a820 */ /* 0x000fe40000400000 */
[----:B------:R-:W1:Y:S01]  /*7f50*/  SHFL.BFLY PT, R5, R30, 0x1, 0x1f ;  /* 0x0c201f001e057f89 */ /* 0x000e6200000e0000 */
[----:B---3--:R-:W-:Y:S01]  /*7f60*/  @!P4 FMUL R47, R47, R47 ;  /* 0x0000002f2f2fc220 */ /* 0x008fe20000400000 */
[----:B------:R-:W-:Y:S01]  /*7f70*/  FSETP.GEU.AND P4, PT, R58, -126, PT ;  /* 0xc2fc00003a00780b */ /* 0x000fe20003f8e000 */
[----:B------:R-:W3:Y:S03]  /*7f80*/  MUFU.EX2 R51, R51 ;  /* 0x0000003300337308 */ /* 0x000ee60000000800 */
[----:B------:R-:W-:Y:S01]  /*7f90*/  @!P3 FMUL R55, R55, 0.5 ;  /* 0x3f0000003737b820 */ /* 0x000fe20000400000 */
[----:B--2---:R-:W-:Y:S01]  /*7fa0*/  @!P5 FMUL R50, R50, R50 ;  /* 0x000000323232d220 */ /* 0x004fe20000400000 */
[----:B------:R-:W-:-:S03]  /*7fb0*/  FSETP.GEU.AND P5, PT, R59, -126, PT ;  /* 0xc2fc00003b00780b */ /* 0x000fc60003fae000 */
[----:B------:R-:W2:Y:S04]  /*7fc0*/  MUFU.EX2 R54, R54 ;  /* 0x0000003600367308 */ /* 0x000ea80000000800 */
[----:B------:R-:W-:-:S04]  /*7fd0*/  @!P4 FMUL R58, R58, 0.5 ;  /* 0x3f0000003a3ac820 */ /* 0x000fc80000400000 */
[----:B------:R-:W4:Y:S01]  /*7fe0*/  MUFU.EX2 R55, R55 ;  /* 0x0000003700377308 */ /* 0x000f220000000800 */
[----:B---3--:R-:W-:Y:S01]  /*7ff0*/  @!P6 FMUL R51, R51, R51 ;  /* 0x000000333333e220 */ /* 0x008fe20000400000 */
[----:B------:R-:W-:Y:S01]  /*8000*/  FSETP.GEU.AND P6, PT, R62, -126, PT ;  /* 0xc2fc00003e00780b */ /* 0x000fe20003fce000 */
[----:B------:R-:W-:Y:S01]  /*8010*/  @!P5 FMUL R59, R59, 0.5 ;  /* 0x3f0000003b3bd820 */ /* 0x000fe20000400000 */
[----:B-1----:R-:W-:-:S04]  /*8020*/  FMNMX R5, R30, R5, !PT ;  /* 0x000000051e057209 */ /* 0x002fc80007800000 */
[----:B------:R-:W1:Y:S01]  /*8030*/  MUFU.EX2 R58, R58 ;  /* 0x0000003a003a7308 */ /* 0x000e620000000800 */
[----:B--2---:R-:W-:Y:S01]  /*8040*/  @!P2 FMUL R54, R54, R54 ;  /* 0x000000363636a220 */ /* 0x004fe20000400000 */
[----:B------:R-:W-:Y:S01]  /*8050*/  FSETP.GEU.AND P2, PT, R63, -126, PT ;  /* 0xc2fc00003f00780b */ /* 0x000fe20003f4e000 */
[----:B------:R-:W2:Y:S04]  /*8060*/  SHFL.BFLY PT, R30, R5, 0x2, 0x1f ;  /* 0x0c401f00051e7f89 */ /* 0x000ea800000e0000 */
[----:B------:R-:W-:Y:S01]  /*8070*/  @!P6 FMUL R62, R62, 0.5 ;  /* 0x3f0000003e3ee820 */ /* 0x000fe20000400000 */
[----:B------:R-:W3:Y:S01]  /*8080*/  MUFU.EX2 R59, R59 ;  /* 0x0000003b003b7308 */ /* 0x000ee20000000800 */
[----:B----4-:R-:W-:Y:S01]  /*8090*/  @!P3 FMUL R55, R55, R55 ;  /* 0x000000373737b220 */ /* 0x010fe20000400000 */
[----:B------:R-:W-:-:S05]  /*80a0*/  FSETP.GEU.AND P3, PT, R66, -126, PT ;  /* 0xc2fc00004200780b */ /* 0x000fca0003f6e000 */
[----:B------:R-:W-:Y:S01]  /*80b0*/  @!P2 FMUL R63, R63, 0.5 ;  /* 0x3f0000003f3fa820 */ /* 0x000fe20000400000 */
[----:B------:R-:W4:Y:S01]  /*80c0*/  MUFU.EX2 R62, R62 ;  /* 0x0000003e003e7308 */ /* 0x000f220000000800 */
[----:B-1----:R-:W-:Y:S01]  /*80d0*/  @!P4 FMUL R58, R58, R58 ;  /* 0x0000003a3a3ac220 */ /* 0x002fe20000400000 */
[----:B------:R-:W-:-:S05]  /*80e0*/  FSETP.GEU.AND P4, PT, R67, -126, PT ;  /* 0xc2fc00004300780b */ /* 0x000fca0003f8e000 */
[----:B------:R-:W-:Y:S01]  /*80f0*/  @!P3 FMUL R66, R66, 0.5 ;  /* 0x3f0000004242b820 */ /* 0x000fe20000400000 */
[----:B------:R-:W1:Y:S01]  /*8100*/  MUFU.EX2 R63, R63 ;  /* 0x0000003f003f7308 */ /* 0x000e620000000800 */
[----:B---3--:R-:W-:Y:S01]  /*8110*/  @!P5 FMUL R59, R59, R59 ;  /* 0x0000003b3b3bd220 */ /* 0x008fe20000400000 */
[----:B------:R-:W-:Y:S02]  /*8120*/  FSETP.GEU.AND P5, PT, R70, -126, PT ;  /* 0xc2fc00004600780b */ /* 0x000fe40003fae000 */
[----:B--2---:R-:W-:-:S03]  /*8130*/  FMNMX R5, R5, R30, !PT ;  /* 0x0000001e05057209 */ /* 0x004fc60007800000 */
[----:B------:R-:W-:Y:S01]  /*8140*/  @!P4 FMUL R67, R67, 0.5 ;  /* 0x3f0000004343c820 */ /* 0x000fe20000400000 */
[----:B------:R-:W2:Y:S01]  /*8150*/  MUFU.EX2 R66, R66 ;  /* 0x0000004200427308 */ /* 0x000ea20000000800 */
[----:B----4-:R-:W-:Y:S01]  /*8160*/  @!P6 FMUL R62, R62, R62 ;  /* 0x0000003e3e3ee220 */ /* 0x010fe20000400000 */
[----:B------:R-:W-:-:S04]  /*8170*/  FSETP.NEU.AND P6, PT, R5, -INF , PT ;  /* 0xff8000000500780b */ /* 0x000fc80003fcd000 */
[----:B------:R-:W-:Y:S01]  /*8180*/  FSEL R30, R5, RZ, P6 ;  /* 0x000000ff051e7208 */ /* 0x000fe20003000000 */
[----:B------:R-:W-:Y:S01]  /*8190*/  @!P5 FMUL R70, R70, 0.5 ;  /* 0x3f0000004646d820 */ /* 0x000fe20000400000 */
[----:B------:R-:W3:Y:S01]  /*81a0*/  MUFU.EX2 R67, R67 ;  /* 0x0000004300437308 */ /* 0x000ee20000000800 */
[----:B-1----:R-:W-:Y:S01]  /*81b0*/  @!P2 FMUL R63, R63, R63 ;  /* 0x0000003f3f3fa220 */ /* 0x002fe20000400000 */
[----:B------:R-:W-:Y:S01]  /*81c0*/  FSETP.GEU.AND P2, PT, R71, -126, PT ;  /* 0xc2fc00004700780b */ /* 0x000fe20003f4e000 */
[----:B------:R-:W-:Y:S01]  /*81d0*/  FMUL R75, R30, UR17 ;  /* 0x000000111e4b7c20 */ /* 0x000fe20008400000 */
[----:B------:R-:W-:Y:S01]  /*81e0*/  FSETP.GEU.AND P6, PT, R74, -126, PT ;  /* 0xc2fc00004a00780b */ /* 0x000fe20003fce000 */
[----:B------:R-:W-:Y:S02]  /*81f0*/  FADD R30, -R30, R9 ;  /* 0x000000091e1e7221 */ /* 0x000fe40000000100 */
[--C-:B------:R-:W-:Y:S01]  /*8200*/  FFMA R24, R24, UR17, -R75.reuse ;  /* 0x0000001118187c23 */ /* 0x100fe2000800084b */
[----:B------:R-:W1:Y:S01]  /*8210*/  MUFU.EX2 R70, R70 ;  /* 0x0000004600467308 */ /* 0x000e620000000800 */
[----:B--2---:R-:W-:Y:S01]  /*8220*/  @!P3 FMUL R66, R66, R66 ;  /* 0x000000424242b220 */ /* 0x004fe20000400000 */
[----:B------:R-:W-:Y:S01]  /*8230*/  FSETP.GEU.AND P3, PT, R87, -126, PT ;  /* 0xc2fc00005700780b */ /* 0x000fe20003f6e000 */
[--C-:B------:R-:W-:Y:S01]  /*8240*/  FFMA R78, R13, UR17, -R75.reuse ;  /* 0x000000110d4e7c23 */ /* 0x100fe2000800084b */
[--C-:B------:R-:W-:Y:S01]  /*8250*/  FFMA R28, R28, UR17, -R75.reuse ;  /* 0x000000111c1c7c23 */ /* 0x100fe2000800084b */
[--C-:B------:R-:W-:Y:S01]  /*8260*/  FFMA R32, R32, UR17, -R75.reuse ;  /* 0x0000001120207c23 */ /* 0x100fe2000800084b */
[--C-:B------:R-:W-:Y:S01]  /*8270*/  FFMA R79, R21, UR17, -R75.reuse ;  /* 0x00000011154f7c23 */ /* 0x100fe2000800084b */
[----:B------:R-:W-:Y:S01]  /*8280*/  @!P2 FMUL R71, R71, 0.5 ;  /* 0x3f0000004747a820 */ /* 0x000fe20000400000 */
[--C-:B------:R-:W-:Y:S01]  /*8290*/  FFMA R15, R15, UR17, -R75.reuse ;  /* 0x000000110f0f7c23 */ /* 0x100fe2000800084b */
[----:B---3--:R-:W-:Y:S01]  /*82a0*/  @!P4 FMUL R67, R67, R67 ;  /* 0x000000434343c220 */ /* 0x008fe20000400000 */
[----:B------:R-:W-:Y:S01]  /*82b0*/  FSETP.GEU.AND P4, PT, R24, -126, PT ;  /* 0xc2fc00001800780b */ /* 0x000fe20003f8e000 */
[----:B------:R-:W-:Y:S01]  /*82c0*/  @!P6 FMUL R74, R74, 0.5 ;  /* 0x3f0000004a4ae820 */ /* 0x000fe20000400000 */
[--C-:B------:R-:W-:Y:S01]  /*82d0*/  FFMA R11, R11, UR17, -R75.reuse ;  /* 0x000000110b0b7c23 */ /* 0x100fe2000800084b */
[----:B------:R-:W2:Y:S01]  /*82e0*/  MUFU.EX2 R71, R71 ;  /* 0x0000004700477308 */ /* 0x000ea20000000800 */
[--C-:B------:R-:W-:Y:S01]  /*82f0*/  FFMA R26, R26, UR17, -R75.reuse ;  /* 0x000000111a1a7c23 */ /* 0x100fe2000800084b */
[----:B------:R-:W-:Y:S01]  /*8300*/  @!P3 FMUL R87, R87, 0.5 ;  /* 0x3f0000005757b820 */ /* 0x000fe20000400000 */
[--C-:B------:R-:W-:Y:S01]  /*8310*/  FFMA R41, R41, UR17, -R75.reuse ;  /* 0x0000001129297c23 */ /* 0x100fe2000800084b */
[----:B-1----:R-:W-:Y:S01]  /*8320*/  @!P5 FMUL R70, R70, R70 ;  /* 0x000000464646d220 */ /* 0x002fe20000400000 */
[----:B------:R-:W-:Y:S01]  /*8330*/  FSETP.GEU.AND P5, PT, R78, -126, PT ;  /* 0xc2fc00004e00780b */ /* 0x000fe20003fae000 */
[--C-:B------:R-:W-:Y:S01]  /*8340*/  FFMA R44, R44, UR17, -R75.reuse ;  /* 0x000000112c2c7c23 */ /* 0x100fe2000800084b */
[--C-:B------:R-:W-:Y:S01]  /*8350*/  FFMA R45, R45, UR17, -R75.reuse ;  /* 0x000000112d2d7c23 */ /* 0x100fe2000800084b */
[----:B------:R-:W1:Y:S01]  /*8360*/  MUFU.EX2 R13, R87 ;  /* 0x00000057000d7308 */ /* 0x000e620000000800 */
[--C-:B------:R-:W-:Y:S01]  /*8370*/  FFMA R48, R48, UR17, -R75.reuse ;  /* 0x0000001130307c23 */ /* 0x100fe2000800084b */
[----:B------:R-:W-:Y:S01]  /*8380*/  @!P4 FMUL R24, R24, 0.5 ;  /* 0x3f0000001818c820 */ /* 0x000fe20000400000 */
[--C-:B------:R-:W-:Y:S01]  /*8390*/  FFMA R52, R52, UR17, -R75.reuse ;  /* 0x0000001134347c23 */ /* 0x100fe2000800084b */
[--C-:B------:R-:W-:Y:S01]  /*83a0*/  FFMA R53, R53, UR17, -R75.reuse ;  /* 0x0000001135357c23 */ /* 0x100fe2000800084b */
[--C-:B------:R-:W-:Y:S01]  /*83b0*/  FFMA R56, R56, UR17, -R75.reuse ;  /* 0x0000001138387c23 */ /* 0x100fe2000800084b */
[--C-:B------:R-:W-:Y:S01]  /*83c0*/  FFMA R49, R49, UR17, -R75.reuse ;  /* 0x0000001131317c23 */ /* 0x100fe2000800084b */
[--C-:B------:R-:W-:Y:S01]  /*83d0*/  FFMA R82, R60, UR17, -R75.reuse ;  /* 0x000000113c527c23 */ /* 0x100fe2000800084b */
[----:B------:R-:W3:Y:S01]  /*83e0*/  MUFU.EX2 R24, R24 ;  /* 0x0000001800187308 */ /* 0x000ee20000000800 */
[----:B--2---:R-:W-:Y:S01]  /*83f0*/  @!P2 FMUL R71, R71, R71 ;  /* 0x000000474747a220 */ /* 0x004fe20000400000 */
[----:B------:R-:W-:Y:S01]  /*8400*/  FSETP.GEU.AND P2, PT, R28, -126, PT ;  /* 0xc2fc00001c00780b */ /* 0x000fe20003f4e000 */
[----:B------:R-:W-:Y:S01]  /*8410*/  @!P5 FMUL R78, R78, 0.5 ;  /* 0x3f0000004e4ed820 */ /* 0x000fe20000400000 */
[--C-:B------:R-:W-:Y:S01]  /*8420*/  FFMA R83, R61, UR17, -R75.reuse ;  /* 0x000000113d537c23 */ /* 0x100fe2000800084b */
[--C-:B------:R-:W-:Y:S01]  /*8430*/  FFMA R64, R64, UR17, -R75.reuse ;  /* 0x0000001140407c23 */ /* 0x100fe2000800084b */
[--C-:B------:R-:W-:Y:S01]  /*8440*/  FFMA R86, R65, UR17, -R75.reuse ;  /* 0x0000001141567c23 */ /* 0x100fe2000800084b */
[--C-:B------:R-:W-:Y:S01]  /*8450*/  FFMA R68, R68, UR17, -R75.reuse ;  /* 0x0000001144447c23 */ /* 0x100fe2000800084b */
[----:B------:R2:W4:Y:S01]  /*8460*/  MUFU.EX2 R21, R78 ;  /* 0x0000004e00157308 */ /* 0x0005220000000800 */
[----:B-1----:R-:W-:Y:S01]  /*8470*/  @!P3 FMUL R13, R13, R13 ;  /* 0x0000000d0d0db220 */ /* 0x002fe20000400000 */
[----:B------:R-:W-:Y:S01]  /*8480*/  FSETP.GEU.AND P3, PT, R32, -126, PT ;  /* 0xc2fc00002000780b */ /* 0x000fe20003f6e000 */
[--C-:B------:R-:W-:Y:S01]  /*8490*/  FFMA R72, R72, UR17, -R75.reuse ;  /* 0x0000001148487c23 */ /* 0x100fe2000800084b */
[--C-:B------:R-:W-:Y:S01]  /*84a0*/  FFMA R76, R76, UR17, -R75.reuse ;  /* 0x000000114c4c7c23 */ /* 0x100fe2000800084b */
[--C-:B------:R-:W-:Y:S01]  /*84b0*/  FFMA R80, R80, UR17, -R75.reuse ;  /* 0x0000001150507c23 */ /* 0x100fe2000800084b */
[--C-:B------:R-:W-:Y:S01]  /*84c0*/  FFMA R69, R69, UR17, -R75.reuse ;  /* 0x0000001145457c23 */ /* 0x100fe2000800084b */
[----:B------:R-:W-:Y:S01]  /*84d0*/  @!P2 FMUL R28, R28, 0.5 ;  /* 0x3f0000001c1ca820 */ /* 0x000fe20000400000 */
[----:B------:R-:W1:Y:S01]  /*84e0*/  MUFU.EX2 R74, R74 ;  /* 0x0000004a004a7308 */ /* 0x000e620000000800 */
[----:B---3--:R-:W-:Y:S01]  /*84f0*/  @!P4 FMUL R24, R24, R24 ;  /* 0x000000181818c220 */ /* 0x008fe20000400000 */
[----:B------:R-:W-:Y:S01]  /*8500*/  FSETP.GEU.AND P4, PT, R15, -126, PT ;  /* 0xc2fc00000f00780b */ /* 0x000fe20003f8e000 */
[--C-:B--2---:R-:W-:Y:S01]  /*8510*/  FFMA R78, R40, UR17, -R75.reuse ;  /* 0x00000011284e7c23 */ /* 0x104fe2000800084b */
[--C-:B------:R-:W-:Y:S01]  /*8520*/  FFMA R81, R81, UR17, -R75.reuse ;  /* 0x0000001151517c23 */ /* 0x100fe2000800084b */
[--C-:B------:R-:W-:Y:S01]  /*8530*/  FFMA R77, R77, UR17, -R75.reuse ;  /* 0x000000114d4d7c23 */ /* 0x100fe2000800084b */
[--C-:B------:R-:W-:Y:S01]  /*8540*/  FFMA R84, R84, UR17, -R75.reuse ;  /* 0x0000001154547c23 */ /* 0x100fe2000800084b */
[----:B------:R-:W-:Y:S01]  /*8550*/  @!P3 FMUL R32, R32, 0.5 ;  /* 0x3f0000002020b820 */ /* 0x000fe20000400000 */
[----:B------:R-:W2:Y:S01]  /*8560*/  MUFU.EX2 R28, R28 ;  /* 0x0000001c001c7308 */ /* 0x000ea20000000800 */
[----:B----4-:R-:W-:Y:S01]  /*8570*/  @!P5 FMUL R21, R21, R21 ;  /* 0x000000151515d220 */ /* 0x010fe20000400000 */
[----:B------:R-:W-:Y:S01]  /*8580*/  FSETP.GEU.AND P5, PT, R11, -126, PT ;  /* 0xc2fc00000b00780b */ /* 0x000fe20003fae000 */
[----:B------:R-:W-:Y:S01]  /*8590*/  FFMA R85, R85, UR17, -R75 ;  /* 0x0000001155557c23 */ /* 0x000fe2000800084b */
[----:B------:R-:W-:Y:S01]  /*85a0*/  FADD R109, R38, R71 ;  /* 0x00000047266d7221 */ /* 0x000fe20000000000 */
[----:B------:R-:W-:Y:S01]  /*85b0*/  FADD R87, R37, R70 ;  /* 0x0000004625577221 */ /* 0x000fe20000000000 */
[----:B------:R-:W-:Y:S01]  /*85c0*/  FMUL R30, R30, UR17 ;  /* 0x000000111e1e7c20 */ /* 0x000fe20008400000 */
[----:B------:R-:W-:Y:S01]  /*85d0*/  @!P4 FMUL R15, R15, 0.5 ;  /* 0x3f0000000f0fc820 */ /* 0x000fe20000400000 */
[----:B------:R-:W3:Y:S01]  /*85e0*/  MUFU.EX2 R32, R32 ;  /* 0x0000002000207308 */ /* 0x000ee20000000800 */
[----:B-1----:R-:W-:Y:S01]  /*85f0*/  @!P6 FMUL R74, R74, R74 ;  /* 0x0000004a4a4ae220 */ /* 0x002fe20000400000 */
[----:B------:R-:W-:-:S02]  /*8600*/  FSETP.GEU.AND P6, PT, R79, -126, PT ;  /* 0xc2fc00004f00780b */ /* 0x000fc40003fce000 */
[----:B------:R-:W-:-:S03]  /*8610*/  F2FP.BF16.F32.PACK_AB R37, R38, R37 ;  /* 0x000000252625723e */ /* 0x000fc600000010ff */
[----:B------:R-:W-:Y:S01]  /*8620*/  @!P5 FMUL R11, R11, 0.5 ;  /* 0x3f0000000b0bd820 */ /* 0x000fe20000400000 */
[----:B------:R-:W1:Y:S01]  /*8630*/  MUFU.EX2 R15, R15 ;  /* 0x0000000f000f7308 */ /* 0x000e620000000800 */
[----:B--2---:R-:W-:Y:S01]  /*8640*/  @!P2 FMUL R28, R28, R28 ;  /* 0x0000001c1c1ca220 */ /* 0x004fe20000400000 */
[----:B------:R-:W-:-:S05]  /*8650*/  FSETP.GEU.AND P2, PT, R26, -126, PT ;  /* 0xc2fc00001a00780b */ /* 0x000fca0003f4e000 */
        /* <DEDUP_REMOVED lines=13> */
[----:B------:R-:W2:Y:S01]  /*8730*/  MUFU.EX2 R41, R41 ;  /* 0x0000002900297308 */ /* 0x000ea20000000800 */
[----:B---3--:R-:W-:Y:S01]  /*8740*/  @!P6 FMUL R79, R79, R79 ;  /* 0x0000004f4f4fe220 */ /* 0x008fe20000400000 */
[----:B------:R-:W-:Y:S01]  /*8750*/  FSETP.GEU.AND P6, PT, R78, -126, PT ;  /* 0xc2fc00004e00780b */ /* 0x000fe20003fce000 */
[----:B-1----:R-:W-:-:S04]  /*8760*/  FFMA R26, R57, UR17, -R75 ;  /* 0x00000011391a7c23 */ /* 0x002fc8000800084b */
[----:B------:R-:W-:Y:S01]  /*8770*/  @!P5 FMUL R45, R45, 0.5 ;  /* 0x3f0000002d2dd820 */ /* 0x000fe20000400000 */
[----:B------:R-:W1:Y:S01]  /*8780*/  MUFU.EX2 R44, R44 ;  /* 0x0000002c002c7308 */ /* 0x000e620000000800 */
[----:B----4-:R-:W-:Y:S01]  /*8790*/  @!P2 FMUL R40, R40, R40 ;  /* 0x000000282828a220 */ /* 0x010fe20000400000 */
[----:B------:R-:W-:-:S05]  /*87a0*/  FSETP.GEU.AND P2, PT, R48, -126, PT ;  /* 0xc2fc00003000780b */ /* 0x000fca0003f4e000 */
[----:B------:R-:W-:Y:S01]  /*87b0*/  @!P6 FMUL R78, R78, 0.5 ;  /* 0x3f0000004e4ee820 */ /* 0x000fe20000400000 */
[----:B------:R-:W3:Y:S01]  /*87c0*/  MUFU.EX2 R45, R45 ;  /* 0x0000002d002d7308 */ /* 0x000ee20000000800 */
[----:B--2---:R-:W-:Y:S01]  /*87d0*/  @!P3 FMUL R41, R41, R41 ;  /* 0x000000292929b220 */ /* 0x004fe20000400000 */
[----:B------:R-:W-:-:S05]  /*87e0*/  FSETP.GEU.AND P3, PT, R52, -126, PT ;  /* 0xc2fc00003400780b */ /* 0x000fca0003f6e000 */
[----:B------:R-:W-:Y:S01]  /*87f0*/  @!P2 FMUL R48, R48, 0.5 ;  /* 0x3f0000003030a820 */ /* 0x000fe20000400000 */
[----:B------:R-:W2:Y:S01]  /*8800*/  MUFU.EX2 R78, R78 ;  /* 0x0000004e004e7308 */ /* 0x000ea20000000800 */
[----:B-1----:R-:W-:Y:S01]  /*8810*/  @!P4 FMUL R44, R44, R44 ;  /* 0x0000002c2c2cc220 */ /* 0x002fe20000400000 */
[----:B------:R-:W-:-:S05]  /*8820*/  FSETP.GEU.AND P4, PT, R53, -126, PT ;  /* 0xc2fc00003500780b */ /* 0x000fca0003f8e000 */
[----:B------:R-:W-:Y:S01]  /*8830*/  @!P3 FMUL R52, R52, 0.5 ;  /* 0x3f0000003434b820 */ /* 0x000fe20000400000 */
[----:B------:R-:W1:Y:S01]  /*8840*/  MUFU.EX2 R48, R48 ;  /* 0x0000003000307308 */ /* 0x000e620000000800 */
[----:B---3--:R-:W-:Y:S01]  /*8850*/  @!P5 FMUL R45, R45, R45 ;  /* 0x0000002d2d2dd220 */ /* 0x008fe20000400000 */
        /* <DEDUP_REMOVED lines=16> */
[----:B------:R-:W-:-:S04]  /*8960*/  FSETP.GEU.AND P4, PT, R64, -126, PT ;  /* 0xc2fc00004000780b */ /* 0x000fc80003f8e000 */
[----:B------:R-:W-:Y:S01]  /*8970*/  F2FP.BF16.F32.PACK_AB R38, R53, R52 ;  /* 0x000000343526723e */ /* 0x000fe200000010ff */
        /* <DEDUP_REMOVED lines=8> */
[----:B--2---:R-:W-:-:S04]  /*8a00*/  FFMA R26, R73, UR17, -R75 ;  /* 0x00000011491a7c23 */ /* 0x004fc8000800084b */
[----:B------:R-:W-:Y:S01]  /*8a10*/  @!P5 FMUL R86, R86, 0.5 ;  /* 0x3f0000005656d820 */ /* 0x000fe20000400000 */
[----:B------:R-:W2:Y:S01]  /*8a20*/  MUFU.EX2 R65, R64 ;  /* 0x0000004000417308 */ /* 0x000ea20000000800 */
[----:B----4-:R-:W-:Y:S01]  /*8a30*/  @!P2 FMUL R60, R60, R60 ;  /* 0x0000003c3c3ca220 */ /* 0x010fe20000400000 */
[----:B------:R-:W-:Y:S01]  /*8a40*/  FSETP.GEU.AND P2, PT, R68, -126, PT ;  /* 0xc2fc00004400780b */ /* 0x000fe20003f4e000 */
[----:B-1----:R-:W-:Y:S01]  /*8a50*/  FADD R83, R33, R62 ;  /* 0x0000003e21537221 */ /* 0x002fe20000000000 */
[----:B------:R-:W-:Y:S01]  /*8a60*/  F2FP.BF16.F32.PACK_AB R33, R34, R33 ;  /* 0x000000212221723e */ /* 0x000fe200000010ff */
[----:B------:R-:W-:Y:S02]  /*8a70*/  FADD R43, R21, R60 ;  /* 0x0000003c152b7221 */ /* 0x000fe40000000000 */
[----:B------:R-:W-:Y:S01]  /*8a80*/  @!P6 FMUL R82, R82, 0.5 ;  /* 0x3f0000005252e820 */ /* 0x000fe20000400000 */
[----:B------:R-:W1:Y:S01]  /*8a90*/  MUFU.EX2 R86, R86 ;  /* 0x0000005600567308 */ /* 0x000e620000000800 */
[----:B-----5:R-:W-:Y:S01]  /*8aa0*/  @!P3 FMUL R56, R56, R56 ;  /* 0x000000383838b220 */ /* 0x020fe20000400000 */
[----:B------:R-:W-:Y:S01]  /*8ab0*/  FSETP.GEU.AND P3, PT, R72, -126, PT ;  /* 0xc2fc00004800780b */ /* 0x000fe20003f6e000 */
[----:B------:R-:W-:Y:S01]  /*8ac0*/  FADD R112, R8, R83 ;  /* 0x0000005308707221 */ /* 0x000fe20000000000 */
[----:B------:R-:W-:Y:S01]  /*8ad0*/  FADD R8, R10, R47 ;  /* 0x0000002f0a087221 */ /* 0x000fe20000000000 */
[----:B------:R-:W-:Y:S01]  /*8ae0*/  FADD R83, R34, R63 ;  /* 0x0000003f22537221 */ /* 0x000fe20000000000 */
[----:B------:R-:W-:Y:S01]  /*8af0*/  F2FP.BF16.F32.PACK_AB R34, R45, R44 ;  /* 0x0000002c2d22723e */ /* 0x000fe200000010ff */
[----:B------:R-:W-:Y:S01]  /*8b00*/  @!P2 FMUL R68, R68, 0.5 ;  /* 0x3f0000004444a820 */ /* 0x000fe20000400000 */
[----:B------:R-:W3:Y:S01]  /*8b10*/  MUFU.EX2 R61, R82 ;  /* 0x00000052003d7308 */ /* 0x000ee20000000800 */
[----:B--2---:R-:W-:Y:S01]  /*8b20*/  @!P4 FMUL R65, R65, R65 ;  /* 0x000000414141c220 */ /* 0x004fe20000400000 */
[----:B------:R-:W-:Y:S01]  /*8b30*/  FSETP.GEU.AND P4, PT, R26, -126, PT ;  /* 0xc2fc00001a00780b */ /* 0x000fe20003f8e000 */
[----:B------:R-:W-:Y:S01]  /*8b40*/  FADD R113, R8, R83 ;  /* 0x0000005308717221 */ /* 0x000fe20000000000 */
[----:B------:R-:W-:Y:S01]  /*8b50*/  FADD R8, R27, R50 ;  /* 0x000000321b087221 */ /* 0x000fe20000000000 */
[----:B------:R-:W-:Y:S01]  /*8b60*/  FADD R83, R35, R66 ;  /* 0x0000004223537221 */ /* 0x000fe20000000000 */
[----:B------:R-:W-:Y:S01]  /*8b70*/  F2FP.BF16.F32.PACK_AB R35, R36, R35 ;  /* 0x000000232423723e */ /* 0x000fe200000010ff */
[----:B------:R-:W-:Y:S01]  /*8b80*/  @!P3 FMUL R72, R72, 0.5 ;  /* 0x3f0000004848b820 */ /* 0x000fe20000400000 */
[----:B------:R-:W2:Y:S01]  /*8b90*/  MUFU.EX2 R68, R68 ;  /* 0x0000004400447308 */ /* 0x000ea20000000800 */
[----:B-1----:R-:W-:Y:S01]  /*8ba0*/  @!P5 FMUL R86, R86, R86 ;  /* 0x000000565656d220 */ /* 0x002fe20000400000 */
[----:B------:R-:W-:Y:S01]  /*8bb0*/  FSETP.GEU.AND P5, PT, R76, -126, PT ;  /* 0xc2fc00004c00780b */ /* 0x000fe20003fae000 */
[----:B------:R-:W-:Y:S01]  /*8bc0*/  FADD R114, R8, R83 ;  /* 0x0000005308727221 */ /* 0x000fe20000000000 */
[----:B------:R-:W-:Y:S01]  /*8bd0*/  FADD R83, R42, R13 ;  /* 0x0000000d2a537221 */ /* 0x000fe20000000000 */
[----:B------:R-:W-:-:S02]  /*8be0*/  F2FP.BF16.F32.PACK_AB R27, R12, R27 ;  /* 0x0000001b0c1b723e */ /* 0x000fc400000010ff */
[----:B------:R-:W-:Y:S01]  /*8bf0*/  @!P4 FMUL R26, R26, 0.5 ;  /* 0x3f0000001a1ac820 */ /* 0x000fe20000400000 */
[----:B------:R1:W4:Y:S01]  /*8c00*/  MUFU.EX2 R73, R72 ;  /* 0x0000004800497308 */ /* 0x0003220000000800 */
[----:B---3--:R-:W-:Y:S01]  /*8c10*/  @!P6 FMUL R61, R61, R61 ;  /* 0x0000003d3d3de220 */ /* 0x008fe20000400000 */
[----:B------:R-:W-:-:S05]  /*8c20*/  FSETP.GEU.AND P6, PT, R69, -126, PT ;  /* 0xc2fc00004500780b */ /* 0x000fca0003fce000 */
[----:B------:R-:W-:Y:S01]  /*8c30*/  @!P5 FMUL R76, R76, 0.5 ;  /* 0x3f0000004c4cd820 */ /* 0x000fe20000400000 */
[----:B------:R3:W5:Y:S01]  /*8c40*/  MUFU.EX2 R64, R26 ;  /* 0x0000001a00407308 */ /* 0x0007620000000800 */
[----:B--2---:R-:W-:Y:S01]  /*8c50*/  @!P2 FMUL R68, R68, R68 ;  /* 0x000000444444a220 */ /* 0x004fe20000400000 */
[----:B------:R-:W-:Y:S01]  /*8c60*/  FSETP.GEU.AND P2, PT, R80, -126, PT ;  /* 0xc2fc00005000780b */ /* 0x000fe20003f4e000 */
[----:B-1----:R-:W-:-:S04]  /*8c70*/  FADD R72, R20, R55 ;  /* 0x0000003714487221 */ /* 0x002fc80000000000 */
[----:B------:R-:W-:Y:S01]  /*8c80*/  @!P6 FMUL R69, R69, 0.5 ;  /* 0x3f0000004545e820 */ /* 0x000fe20000400000 */
[----:B------:R1:W2:Y:S01]  /*8c90*/  MUFU.EX2 R9, R76 ;  /* 0x0000004c00097308 */ /* 0x0002a20000000800 */
[----:B----4-:R-:W-:Y:S01]  /*8ca0*/  @!P3 FMUL R73, R73, R73 ;  /* 0x000000494949b220 */ /* 0x010fe20000400000 */
[----:B------:R-:W-:Y:S01]  /*8cb0*/  FSETP.GEU.AND P3, PT, R81, -126, PT ;  /* 0xc2fc00005100780b */ /* 0x000fe20003f6e000 */
[----:B------:R-:W-:Y:S01]  /*8cc0*/  FADD R116, R72, R109 ;  /* 0x0000006d48747221 */ /* 0x000fe20000000000 */
[----:B---3--:R-:W-:Y:S01]  /*8cd0*/  FADD R26, R29, R54 ;  /* 0x000000361d1a7221 */ /* 0x008fe20000000000 */
[----:B------:R-:W-:Y:S02]  /*8ce0*/  F2FP.BF16.F32.PACK_AB R29, R20, R29 ;  /* 0x0000001d141d723e */ /* 0x000fe400000010ff */
[----:B------:R-:W-:Y:S01]  /*8cf0*/  @!P2 FMUL R80, R80, 0.5 ;  /* 0x3f0000005050a820 */ /* 0x000fe20000400000 */
[----:B------:R-:W3:Y:S01]  /*8d00*/  MUFU.EX2 R69, R69 ;  /* 0x0000004500457308 */ /* 0x000ee20000000800 */
[----:B-----5:R-:W-:Y:S01]  /*8d10*/  @!P4 FMUL R64, R64, R64 ;  /* 0x000000404040c220 */ /* 0x020fe20000400000 */
[----:B------:R-:W-:Y:S01]  /*8d20*/  FSETP.GEU.AND P4, PT, R77, -126, PT ;  /* 0xc2fc00004d00780b */ /* 0x000fe20003f8e000 */
[----:B-1----:R-:W-:Y:S01]  /*8d30*/  FADD R76, R14, R59 ;  /* 0x0000003b0e4c7221 */ /* 0x002fe20000000000 */
        /* <DEDUP_REMOVED lines=12> */
[----:B------:R2:W5:Y:S01]  /*8e00*/  MUFU.EX2 R72, R81 ;  /* 0x0000005100487308 */ /* 0x0005620000000800 */
[----:B---3--:R-:W-:Y:S01]  /*8e10*/  @!P6 FMUL R69, R69, R69 ;  /* 0x000000454545e220 */ /* 0x008fe20000400000 */
[----:B------:R-:W-:Y:S01]  /*8e20*/  FSETP.GEU.AND P6, PT, R30, -126, PT ;  /* 0xc2fc00001e00780b */ /* 0x000fe20003fce000 */
[----:B-1----:R-:W-:Y:S01]  /*8e30*/  FADD R80, R32, R65 ;  /* 0x0000004120507221 */ /* 0x002fe20000000000 */
[----:B------:R-:W-:Y:S01]  /*8e40*/  FADD R112, R112, R117 ;  /* 0x0000007570707221 */ /* 0x000fe20000000000 */
[----:B------:R-:W-:Y:S01]  /*8e50*/  FADD R113, R113, R116 ;  /* 0x0000007471717221 */ /* 0x000fe20000000000 */
[----:B------:R-:W-:Y:S01]  /*8e60*/  FADD R119, R114, R119 ;  /* 0x0000007772777221 */ /* 0x000fe20000000000 */
[----:B------:R-:W-:Y:S01]  /*8e70*/  @!P5 FMUL R84, R84, 0.5 ;  /* 0x3f0000005454d820 */ /* 0x000fe20000400000 */
[----:B------:R-:W1:Y:S01]  /*8e80*/  MUFU.EX2 R8, R77 ;  /* 0x0000004d00087308 */ /* 0x000e620000000800 */
[----:B----4-:R-:W-:Y:S01]  /*8e90*/  @!P2 FMUL R75, R75, R75 ;  /* 0x0000004b4b4ba220 */ /* 0x010fe20000400000 */
[----:B------:R-:W-:Y:S01]  /*8ea0*/  FSETP.GEU.AND P2, PT, R85, -126, PT ;  /* 0xc2fc00005500780b */ /* 0x000fe20003f4e000 */
[----:B--2---:R-:W-:Y:S01]  /*8eb0*/  FADD R81, R36, R67 ;  /* 0x0000004324517221 */ /* 0x004fe20000000000 */
[----:B------:R-:W-:Y:S01]  /*8ec0*/  FADD R112, R112, R119 ;  /* 0x0000007770707221 */ /* 0x000fe20000000000 */
[----:B------:R-:W-:Y:S01]  /*8ed0*/  FADD R83, R48, R75 ;  /* 0x0000004b30537221 */ /* 0x000fe20000000000 */
[----:B------:R-:W-:Y:S01]  /*8ee0*/  F2FP.BF16.F32.PACK_AB R36, R49, R48 ;  /* 0x000000303124723e */ /* 0x000fe200000010ff */
[----:B------:R-:W-:Y:S01]  /*8ef0*/  FADD R115, R26, R81 ;  /* 0x000000511a737221 */ /* 0x000fe20000000000 */
[----:B------:R2:W3:Y:S01]  /*8f00*/  MUFU.EX2 R77, R84 ;  /* 0x00000054004d7308 */ /* 0x0004e20000000800 */
[----:B-----5:R-:W-:Y:S01]  /*8f10*/  @!P3 FMUL R72, R72, R72 ;  /* 0x000000484848b220 */ /* 0x020fe20000400000 */
[----:B------:R-:W-:Y:S01]  /*8f20*/  FSETP.GEU.AND P3, PT, R111, -126, PT ;  /* 0xc2fc00006f00780b */ /* 0x000fe20003f6e000 */
[----:B------:R-:W-:Y:S01]  /*8f30*/  FADD R26, R24, R57 ;  /* 0x00000039181a7221 */ /* 0x000fe20000000000 */
[----:B------:R-:W-:Y:S01]  /*8f40*/  FADD R81, R78, R73 ;  /* 0x000000494e517221 */ /* 0x000fe20000000000 */
[----:B------:R-:W-:Y:S01]  /*8f50*/  @!P6 FMUL R30, R30, 0.5 ;  /* 0x3f0000001e1ee820 */ /* 0x000fe20000400000 */
[----:B------:R-:W-:Y:S01]  /*8f60*/  FADD R110, R80, R83 ;  /* 0x00000053506e7221 */ /* 0x000fe20000000000 */
[----:B------:R-:W-:Y:S01]  /*8f70*/  @!P2 FMUL R85, R85, 0.5 ;  /* 0x3f0000005555a820 */ /* 0x000fe20000400000 */
[----:B------:R-:W-:Y:S01]  /*8f80*/  FADD R87, R26, R81 ;  /* 0x000000511a577221 */ /* 0x000fe20000000000 */
[----:B--2---:R-:W-:Y:S01]  /*8f90*/  FADD R84, R43, R82 ;  /* 0x000000522b547221 */ /* 0x004fe20000000000 */
[----:B------:R-:W-:Y:S01]  /*8fa0*/  FADD R43, R15, R86 ;  /* 0x000000560f2b7221 */ /* 0x000fe20000000000 */
[----:B------:R2:W4:Y:S01]  /*8fb0*/  MUFU.EX2 R76, R85 ;  /* 0x00000055004c7308 */ /* 0x0005220000000800 */
[----:B------:R-:W-:Y:S01]  /*8fc0*/  FADD R80, R49, R72 ;  /* 0x0000004831507221 */ /* 0x000fe20000000000 */
[----:B------:R-:W-:Y:S01]  /*8fd0*/  FADD R26, R28, R61 ;  /* 0x0000003d1c1a7221 */ /* 0x000fe20000000000 */
[----:B------:R-:W-:Y:S01]  /*8fe0*/  FADD R81, R44, R9 ;  /* 0x000000092c517221 */ /* 0x000fe20000000000 */
[----:B------:R-:W-:Y:S01]  /*8ff0*/  @!P3 FMUL R111, R111, 0.5 ;  /* 0x3f0000006f6fb820 */ /* 0x000fe20000400000 */
[----:B-1----:R-:W-:Y:S01]  /*9000*/  @!P4 FMUL R8, R8, R8 ;  /* 0x000000080808c220 */ /* 0x002fe20000400000 */
[----:B---3--:R-:W-:Y:S01]  /*9010*/  @!P5 FMUL R77, R77, R77 ;  /* 0x0000004d4d4dd220 */ /* 0x008fe20000400000 */
[----:B------:R-:W-:Y:S01]  /*9020*/  FADD R109, R43, R80 ;  /* 0x000000502b6d7221 */ /* 0x000fe20000000000 */
[----:B------:R-:W1:Y:S01]  /*9030*/  MUFU.EX2 R30, R30 ;  /* 0x0000001e001e7308 */ /* 0x000e620000000800 */
[----:B--2---:R-:W-:Y:S01]  /*9040*/  FADD R85, R26, R81 ;  /* 0x000000511a557221 */ /* 0x004fe20000000000 */
[----:B------:R-:W-:Y:S01]  /*9050*/  FADD R43, R11, R68 ;  /* 0x000000440b2b7221 */ /* 0x000fe20000000000 */
[----:B------:R-:W-:Y:S01]  /*9060*/  FADD R82, R52, R77 ;  /* 0x0000004d34527221 */ /* 0x000fe20000000000 */
[----:B------:R-:W-:Y:S01]  /*9070*/  FADD R26, R79, R56 ;  /* 0x000000384f1a7221 */ /* 0x000fe20000000000 */
[----:B------:R-:W-:Y:S01]  /*9080*/  FADD R81, R45, R8 ;  /* 0x000000082d517221 */ /* 0x000fe20000000000 */
[----:B------:R-:W-:Y:S01]  /*9090*/  FADD R80, R40, R69 ;  /* 0x0000004528507221 */ /* 0x000fe20000000000 */
[----:B------:R-:W-:Y:S01]  /*90a0*/  FADD R82, R43, R82 ;  /* 0x000000522b527221 */ /* 0x000fe20000000000 */
[----:B------:R-:W2:Y:S01]  /*90b0*/  MUFU.EX2 R111, R111 ;  /* 0x0000006f006f7308 */ /* 0x000ea20000000800 */
[----:B----4-:R-:W-:Y:S01]  /*90c0*/  @!P2 FMUL R76, R76, R76 ;  /* 0x0000004c4c4ca220 */ /* 0x010fe20000400000 */
[----:B------:R-:W-:Y:S01]  /*90d0*/  FADD R26, R26, R81 ;  /* 0x000000511a1a7221 */ /* 0x000fe20000000000 */
[----:B------:R-:W-:Y:S01]  /*90e0*/  FADD R87, R87, R110 ;  /* 0x0000006e57577221 */ /* 0x000fe20000000000 */
[----:B------:R-:W-:Y:S01]  /*90f0*/  FADD R84, R84, R109 ;  /* 0x0000006d54547221 */ /* 0x000fe20000000000 */
[----:B------:R-:W-:Y:S01]  /*9100*/  FADD R83, R53, R76 ;  /* 0x0000004c35537221 */ /* 0x000fe20000000000 */
[----:B------:R-:W-:Y:S01]  /*9110*/  FADD R82, R85, R82 ;  /* 0x0000005255527221 */ /* 0x000fe20000000000 */
[----:B------:R-:W-:Y:S01]  /*9120*/  FADD R118, R115, R118 ;  /* 0x0000007673767221 */ /* 0x000fe20000000000 */
[----:B------:R-:W-:Y:S01]  /*9130*/  F2FP.BF16.F32.PACK_AB R39, R42, R39 ;  /* 0x000000272a27723e */ /* 0x000fe200000010ff */
[----:B------:R-:W-:Y:S01]  /*9140*/  FADD R83, R80, R83 ;  /* 0x0000005350537221 */ /* 0x000fe20000000000 */
[----:B------:R-:W-:Y:S01]  /*9150*/  FADD R82, R87, R82 ;  /* 0x0000005257527221 */ /* 0x000fe20000000000 */
[----:B------:R-:W-:Y:S01]  /*9160*/  FADD R113, R113, R118 ;  /* 0x0000007671717221 */ /* 0x000fe20000000000 */
[----:B------:R-:W-:Y:S01]  /*9170*/  SHF.L.U32 R80, R18, 0x1f, RZ ;  /* 0x0000001f12507819 */ /* 0x000fe200000006ff */
[----:B------:R-:W-:Y:S01]  /*9180*/  FADD R83, R26, R83 ;  /* 0x000000531a537221 */ /* 0x000fe20000000000 */
[----:B-1----:R-:W-:Y:S01]  /*9190*/  @!P6 FMUL R30, R30, R30 ;  /* 0x0000001e1e1ee220 */ /* 0x002fe20000400000 */
[----:B------:R-:W-:Y:S01]  /*91a0*/  FADD R112, R112, R113 ;  /* 0x0000007170707221 */ /* 0x000fe20000000000 */
[----:B------:R-:W-:Y:S01]  /*91b0*/  F2FP.BF16.F32.PACK_AB R26, R79, R28 ;  /* 0x0000001c4f1a723e */ /* 0x000fe200000010ff */
[----:B------:R-:W-:Y:S01]  /*91c0*/  FADD R83, R84, R83 ;  /* 0x0000005354537221 */ /* 0x000fe20000000000 */
[----:B--2---:R-:W-:Y:S01]  /*91d0*/  @!P3 FMUL R111, R111, R111 ;  /* 0x0000006f6f6fb220 */ /* 0x004fe20000400000 */
[----:B------:R1:W2:Y:S01]  /*91e0*/  SYNCS.PHASECHK.TRANS64.TRYWAIT P2, [UR10+0xe400], R80 ;  /* 0x00e40050ff0075a7 */ /* 0x0002a2000804014a */
[----:B------:R-:W-:Y:S01]  /*91f0*/  F2FP.BF16.F32.PACK_AB R28, R15, R32 ;  /* 0x000000200f1c723e */ /* 0x000fe200000010ff */
[----:B------:R-:W-:Y:S01]  /*9200*/  FADD R83, R82, R83 ;  /* 0x0000005352537221 */ /* 0x000fe20000000000 */
[-C--:B------:R-:W-:Y:S01]  /*9210*/  FMUL R88, R88, R30.reuse ;  /* 0x0000001e58587220 */ /* 0x080fe20000400000 */
[-C--:B------:R-:W-:Y:S01]  /*9220*/  FMUL R89, R89, R30.reuse ;  /* 0x0000001e59597220 */ /* 0x080fe20000400000 */
[-C--:B------:R-:W-:Y:S01]  /*9230*/  FMUL R92, R92, R30.reuse ;  /* 0x0000001e5c5c7220 */ /* 0x080fe20000400000 */
[----:B------:R-:W-:Y:S01]  /*9240*/  FFMA R3, R30, R3, R83 ;  /* 0x000000031e037223 */ /* 0x000fe20000000053 */
[-C--:B------:R-:W-:Y:S01]  /*9250*/  FMUL R93, R93, R30.reuse ;  /* 0x0000001e5d5d7220 */ /* 0x080fe20000400000 */
[-C--:B------:R-:W-:Y:S01]  /*9260*/  FMUL R96, R96, R30.reuse ;  /* 0x0000001e60607220 */ /* 0x080fe20000400000 */
[-C--:B------:R-:W-:Y:S01]  /*9270*/  FMUL R97, R97, R30.reuse ;  /* 0x0000001e61617220 */ /* 0x080fe20000400000 */
[-C--:B------:R-:W-:Y:S01]  /*9280*/  FMUL R100, R100, R30.reuse ;  /* 0x0000001e64647220 */ /* 0x080fe20000400000 */
        /* <DEDUP_REMOVED lines=29> */
[----:B-12---:R-:W-:Y:S06]  /*9460*/  @!P0 BRA `(.L_x_41) ;  /* 0x0000000000048947 */ /* 0x006fec0003800000 */
[----:B------:R-:W-:Y:S01]  /*9470*/  BPT.TRAP 0x1 ;  /* 0x000000040000795c */ /* 0x000fe20000300000 */
.L_x_41:
[----:B------:R-:W-:Y:S05]  /*9480*/  @P2 BRA `(.L_x_42) ;  /* 0x0000000000082947 */ /* 0x000fea0003800000 */
[----:B------:R-:W1:Y:S02]  /*9490*/  SYNCS.PHASECHK.TRANS64.TRYWAIT P2, [UR10+0xe400], R80 ;  /* 0x00e40050ff0075a7 */ /* 0x000e64000804014a */
[----:B-1----:R-:W-:Y:S05]  /*94a0*/  @!P2 BRA `(.L_x_43) ;  /* 0x0000002c00dca947 */ /* 0x002fea0003800000 */
.L_x_42:
        /* <DEDUP_REMOVED lines=44> */
.L_x_44:
[----:B------:R-:W-:-:S04]  /*9770*/  ULEA UR10, UR7, UR48, 0x3 ;  /* 0x00000030070a7291 */ /* 0x000fc8000f8e183f */
[----:B------:R-:W-:-:S04]  /*9780*/  UIADD3 UR10, UR10, 0xe428, URZ ;  /* 0x0000e4280a0a7890 */ /* 0x000fc8000fffe03f */
[----:B------:R-:W-:-:S09]  /*9790*/  UPRMT UR10, URZ, 0x654, UR10 ;  /* 0x000006543f0a7896 */ /* 0x000fd2000800000a */
[----:B------:R-:W-:Y:S01]  /*97a0*/  SYNCS.ARRIVE.TRANS64.RED.A1T0 RZ, [UR10], RZ ;  /* 0x000000ffffff79a7 */ /* 0x000fe2000810040a */
[----:B------:R-:W-:Y:S05]  /*97b0*/  @P1 BRA `(.L_x_45) ;  /* 0x0000000000041947 */ /* 0x000fea0003800000 */
[----:B------:R-:W-:Y:S01]  /*97c0*/  BPT.TRAP 0x1 ;  /* 0x000000040000795c */ /* 0x000fe20000300000 */
.L_x_45:
[----:B------:R-:W-:-:S04]  /*97d0*/  UIADD3 UR7, UR7, 0x1, URZ ;  /* 0x0000000107077890 */ /* 0x000fc8000fffe03f */
[----:B------:R-:W-:-:S04]  /*97e0*/  UISETP.NE.AND UP0, UPT, UR7, 0x5, UPT ;  /* 0x000000050700788c */ /* 0x000fc8000bf05270 */
[----:B------:R-:W-:Y:S01]  /*97f0*/  USEL UR10, UR7, URZ, UP0 ;  /* 0x0000003f070a7287 */ /* 0x000fe20008000000 */
[----:B------:R-:W-:Y:S11]  /*9800*/  @!P0 BRA `(.L_x_46) ;  /* 0x0000000000048947 */ /* 0x000ff60003800000 */
[----:B------:R-:W-:Y:S01]  /*9810*/  BPT.TRAP 0x1 ;  /* 0x000000040000795c */ /* 0x000fe20000300000 */
.L_x_46:
[----:B------:R-:W-:-:S04]  /*9820*/  ULEA UR7, UR10, UR48, 0x3 ;  /* 0x000000300a077291 */ /* 0x000fc8000f8e183f */
[----:B------:R-:W-:-:S04]  /*9830*/  UIADD3 UR7, UR7, 0xe428, URZ ;  /* 0x0000e42807077890 */ /* 0x000fc8000fffe03f */
[----:B------:R-:W-:-:S09]  /*9840*/  UPRMT UR7, URZ, 0x654, UR7 ;  /* 0x000006543f077896 */ /* 0x000fd20008000007 */
[----:B------:R-:W-:Y:S01]  /*9850*/  SYNCS.ARRIVE.TRANS64.RED.A1T0 RZ, [UR7], RZ ;  /* 0x000000ffffff79a7 */ /* 0x000fe20008100407 */
[----:B------:R-:W-:Y:S05]  /*9860*/  @P1 BRA `(.L_x_47) ;  /* 0x0000000000041947 */ /* 0x000fea0003800000 */
[----:B------:R-:W-:Y:S01]  /*9870*/  BPT.TRAP 0x1 ;  /* 0x000000040000795c */ /* 0x000fe20000300000 */
.L_x_47:
[----:B------:R-:W-:Y:S01]  /*9880*/  UIADD3 UR14, UR14, 0x1, URZ ;  /* 0x000000010e0e7890 */ /* 0x000fe2000fffe03f */
[C---:B------:R-:W-:Y:S01]  /*9890*/  ISETP.GT.AND P2, PT, R7.reuse, 0x1, PT ;  /* 0x000000010700780c */ /* 0x040fe20003f44270 */
[----:B------:R-:W-:Y:S01]  /*98a0*/  UIADD3 UR7, UR10, 0x1, URZ ;  /* 0x000000010a077890 */ /* 0x000fe2000fffe03f */
[----:B------:R-:W-:Y:S01]  /*98b0*/  VIADD R7, R7, 0xffffffff ;  /* 0xffffffff07077836 */ /* 0x000fe20000000000 */
[----:B------:R-:W-:Y:S01]  /*98c0*/  UISETP.NE.AND UP1, UPT, UR14, 0x5, UPT ;  /* 0x000000050e00788c */ /* 0x000fe2000bf25270 */
[----:B------:R-:W-:Y:S01]  /*98d0*/  VIADD R4, R4, 0x80 ;  /* 0x0000008004047836 */ /* 0x000fe20000000000 */
[----:B------:R-:W-:Y:S01]  /*98e0*/  UISETP.NE.AND UP0, UPT, UR7, 0x5, UPT ;  /* 0x000000050700788c */ /* 0x000fe2000bf05270 */
[----:B-1----:R-:W-:Y:S01]  /*98f0*/  IMAD.MOV.U32 R9, RZ, RZ, R5 ;  /* 0x000000ffff097224 */ /* 0x002fe200078e0005 */
[----:B------:R-:W-:Y:S01]  /*9900*/  USEL UR10, URZ, 0x1, UP1 ;  /* 0x000000013f0a7887 */ /* 0x000fe20008800000 */
[----:B------:R-:W-:Y:S01]  /*9910*/  MOV R8, R6 ;  /* 0x0000000600087202 */ /* 0x000fe20000000f00 */
[----:B------:R-:W-:-:S02]  /*9920*/  USEL UR7, UR7, URZ, UP0 ;  /* 0x0000003f07077287 */ /* 0x000fc40008000000 */
[----:B------:R-:W-:Y:S02]  /*9930*/  USEL UR51, UR14, URZ, UP1 ;  /* 0x0000003f0e337287 */ /* 0x000fe40008800000 */
[----:B------:R-:W-:Y:S01]  /*9940*/  LOP3.LUT R18, R18, UR10, RZ, 0x3c, !PT ;  /* 0x0000000a12127c12 */ /* 0x000fe2000f8e3cff */
[----:B------:R-:W-:Y:S09]  /*9950*/  @P2 BRA `(.L_x_48) ;  /* 0xffffffd000082947 */ /* 0x000ff2000383ffff */
.L_x_37:
[----:B------:R-:W-:-:S04]  /*9960*/  ULOP3.LUT UR5, UR47, 0x1, URZ, 0xfc, !UPT ;  /* 0x000000012f057892 */ /* 0x000fc8000f8efc3f */
[----:B------:R-:W-:-:S06]  /*9970*/  UISETP.NE.AND UP0, UPT, UR5, 0x3, UPT ;  /* 0x000000030500788c */ /* 0x000fcc000bf05270 */
[----:B------:R-:W-:-:S13]  /*9980*/  PLOP3.LUT P2, PT, PT, PT, UP0, 0x80, 0x0 ;  /* 0x000000000000781c */ /* 0x000fda0003f4f008 */
[----:B------:R-:W-:Y:S05]  /*9990*/  @!P2 BRA `(.L_x_49) ;  /* 0x000000000004a947 */ /* 0x000fea0003800000 */
[----:B------:R-:W-:Y:S01]  /*99a0*/  BPT.TRAP 0x1 ;  /* 0x000000040000795c */ /* 0x000fe20000300000 */
.L_x_49:
[----:B------:R-:W-:Y:S02]  /*99b0*/  UISETP.GT.U32.AND UP0, UPT, UR47, 0x1, UPT ;  /* 0x000000012f00788c */ /* 0x000fe4000bf04070 */
[----:B------:R-:W-:-:S04]  /*99c0*/  ULEA UR5, UR38, UR48, 0x3 ;  /* 0x0000003026057291 */ /* 0x000fc8000f8e183f */
[----:B------:R-:W-:Y:S01]  /*99d0*/  UIADD3 UR5, UR5, 0xe460, URZ ;  /* 0x0000e46005057890 */ /* 0x000fe2000fffe03f */
[----:B------:R-:W-:-:S03]  /*99e0*/  PLOP3.LUT P2, PT, PT, PT, UP0, 0x80, 0x0 ;  /* 0x000000000000781c */ /* 0x000fc60003f4f008 */
[----:B------:R-:W-:-:S09]  /*99f0*/  UPRMT UR5, URZ, 0x654, UR5 ;  /* 0x000006543f057896 */ /* 0x000fd20008000005 */
[----:B------:R-:W-:Y:S01]  /*9a00*/  SYNCS.ARRIVE.TRANS64.RED.A1T0 RZ, [UR5], RZ ;  /* 0x000000ffffff79a7 */ /* 0x000fe20008100405 */
[----:B------:R-:W-:Y:S05]  /*9a10*/  @P2 BRA `(.L_x_50) ;  /* 0x0000000000042947 */ /* 0x000fea0003800000 */
[----:B------:R-:W-:Y:S01]  /*9a20*/  BPT.TRAP 0x1 ;  /* 0x000000040000795c */ /* 0x000fe20000300000 */
.L_x_50:
[----:B------:R-:W-:Y:S05]  /*9a30*/  @!P0 BRA `(.L_x_51) ;  /* 0x0000000000048947 */ /* 0x000fea0003800000 */
[----:B------:R-:W-:Y:S01]  /*9a40*/  BPT.TRAP 0x1 ;  /* 0x000000040000795c */ /* 0x000fe20000300000 */
.L_x_51:
[----:B------:R-:W-:-:S04]  /*9a50*/  ULEA UR7, UR7, UR48, 0x3 ;  /* 0x0000003007077291 */ /* 0x000fc8000f8e183f */
[----:B------:R-:W-:-:S04]  /*9a60*/  UIADD3 UR7, UR7, 0xe428, URZ ;  /* 0x0000e42807077890 */ /* 0x000fc8000fffe03f */
[----:B------:R-:W-:-:S09]  /*9a70*/  UPRMT UR7, URZ, 0x654, UR7 ;  /* 0x000006543f077896 */ /* 0x000fd20008000007 */
[----:B------:R-:W-:Y:S01]  /*9a80*/  SYNCS.ARRIVE.TRANS64.RED.A1T0 RZ, [UR7], RZ ;  /* 0x000000ffffff79a7 */ /* 0x000fe20008100407 */
[----:B------:R-:W-:Y:S05]  /*9a90*/  @P1 BRA `(.L_x_52) ;  /* 0x0000000000041947 */ /* 0x000fea0003800000 */
[----:B------:R-:W-:Y:S01]  /*9aa0*/  BPT.TRAP 0x1 ;  /* 0x000000040000795c */ /* 0x000fe20000300000 */
.L_x_52:
[----:B------:R-:W1:Y:S01]  /*9ab0*/  SHFL.BFLY PT, R4, R3, 0x1, 0x1f ;  /* 0x0c201f0003047f89 */ /* 0x000e6200000e0000 */
[----:B------:R-:W-:Y:S01]  /*9ac0*/  BSSY B0, `(.L_x_53) ;  /* 0x0000023000007945 */ /* 0x000fe20003800000 */
[----:B------:R-:W-:Y:S01]  /*9ad0*/  IMAD.MOV.U32 R11, RZ, RZ, 0x7f800000 ;  /* 0x7f800000ff0b7424 */ /* 0x000fe200078e00ff */
[----:B------:R-:W-:Y:S01]  /*9ae0*/  MOV R13, 0x7f800000 ;  /* 0x7f800000000d7802 */ /* 0x000fe20000000f00 */
[----:B------:R-:W2:Y:S01]  /*9af0*/  SHFL.BFLY PT, R7, R0, 0x1, 0x1f ;  /* 0x0c201f0000077f89 */ /* 0x000ea200000e0000 */
[----:B------:R-:W-:Y:S02]  /*9b00*/  IMAD.MOV.U32 R10, RZ, RZ, 0x3f800000 ;  /* 0x3f800000ff0a7424 */ /* 0x000fe400078e00ff */
[----:B------:R-:W-:Y:S02]  /*9b10*/  IMAD.MOV.U32 R8, RZ, RZ, 0x3f800000 ;  /* 0x3f800000ff087424 */ /* 0x000fe400078e00ff */
[----:B-1----:R-:W-:Y:S01]  /*9b20*/  FADD R4, R4, R3 ;  /* 0x0000000304047221 */ /* 0x002fe20000000000 */
[----:B--2---:R-:W-:-:S04]  /*9b30*/  FADD R14, R7, R0 ;  /* 0x00000000070e7221 */ /* 0x004fc80000000000 */
[----:B------:R-:W1:Y:S04]  /*9b40*/  SHFL.BFLY PT, R9, R4, 0x2, 0x1f ;  /* 0x0c401f0004097f89 */ /* 0x000e6800000e0000 */
[----:B------:R-:W2:Y:S01]  /*9b50*/  SHFL.BFLY PT, R21, R14, 0x2, 0x1f ;  /* 0x0c401f000e157f89 */ /* 0x000ea200000e0000 */
[C---:B-1----:R-:W-:Y:S01]  /*9b60*/  FSETP.NE.AND P0, PT, R4.reuse, -R9, PT ;  /* 0x800000090400720b */ /* 0x042fe20003f05000 */
[----:B------:R-:W-:Y:S01]  /*9b70*/  FADD R3, R4, R9 ;  /* 0x0000000904037221 */ /* 0x000fe20000000000 */
[----:B--2---:R-:W-:-:S11]  /*9b80*/  FADD R7, R14, R21 ;  /* 0x000000150e077221 */ /* 0x004fd60000000000 */
[----:B------:R-:W-:Y:S05]  /*9b90*/  @!P0 BRA `(.L_x_54) ;  /* 0x0000000000548947 */ /* 0x000fea0003800000 */
[----:B------:R-:W-:Y:S01]  /*9ba0*/  VIADD R0, R3, 0x1800000 ;  /* 0x0180000003007836 */ /* 0x000fe20000000000 */
[----:B------:R-:W-:Y:S04]  /*9bb0*/  BSSY B1, `(.L_x_55) ;  /* 0x000000c000017945 */ /* 0x000fe80003800000 */
[----:B------:R-:W-:-:S04]  /*9bc0*/  LOP3.LUT R0, R0, 0x7f800000, RZ, 0xc0, !PT ;  /* 0x7f80000000007812 */ /* 0x000fc800078ec0ff */
[----:B------:R-:W-:-:S13]  /*9bd0*/  ISETP.GT.U32.AND P0, PT, R0, 0x1ffffff, PT ;  /* 0x01ffffff0000780c */ /* 0x000fda0003f04070 */
[----:B------:R-:W-:Y:S05]  /*9be0*/  @P0 BRA `(.L_x_56) ;  /* 0x0000000000100947 */ /* 0x000fea0003800000 */
[----:B------:R-:W-:-:S07]  /*9bf0*/  MOV R12, 0x9c10 ;  /* 0x00009c10000c7802 */ /* 0x000fce0000000f00 */
[----:B------:R-:W-:Y:S05]  /*9c00*/  CALL.REL.NOINC `($__internal_0_$__cuda_sm20_rcp_rn_f32_slowpath) ;  /* 0x0000002c00147944 */ /* 0x000fea0003c00000 */
[----:B------:R-:W-:Y:S01]  /*9c10*/  IMAD.MOV.U32 R8, RZ, RZ, R4 ;  /* 0x000000ffff087224 */ /* 0x000fe200078e0004 */
[----:B------:R-:W-:Y:S06]  /*9c20*/  BRA `(.L_x_57) ;  /* 0x0000000000107947 */ /* 0x000fec0003800000 */
.L_x_56:
[----:B------:R-:W1:Y:S02]  /*9c30*/  MUFU.RCP R8, R3 ;  /* 0x0000000300087308 */ /* 0x000e640000001000 */
[----:B-1----:R-:W-:-:S04]  /*9c40*/  FFMA R0, R3, R8, -1 ;  /* 0xbf80000003007423 */ /* 0x002fc80000000008 */
[----:B------:R-:W-:-:S04]  /*9c50*/  FADD.FTZ R9, -R0, -RZ ;  /* 0x800000ff00097221 */ /* 0x000fc80000010100 */
[----:B------:R-:W-:-:S07]  /*9c60*/  FFMA R8, R8, R9, R8 ;  /* 0x0000000908087223 */ /* 0x000fce0000000008 */
.L_x_57:
[----:B------:R-:W-:Y:S05]  /*9c70*/  BSYNC B1 ;  /* 0x0000000000017941 */ /* 0x000fea0003800000 */
.L_x_55:
[----:B------:R-:W-:Y:S01]  /*9c80*/  FSETP.GEU.AND P0, PT, |R3|, 1.175494350822287508e-38, PT ;  /* 0x008000000300780b */ /* 0x000fe20003f0e200 */
[----:B------:R-:W-:-:S12]  /*9c90*/  ULDC UR5, c[0x0][0x600] ;  /* 0x0001800000057ab9 */ /* 0x000fd80000000800 */
[----:B------:R-:W-:-:S04]  /*9ca0*/  @!P0 FMUL R3, R3, 16777216 ;  /* 0x4b80000003038820 */ /* 0x000fc80000400000 */
[----:B------:R-:W1:Y:S02]  /*9cb0*/  MUFU.LG2 R0, R3 ;  /* 0x0000000300007308 */ /* 0x000e640000000c00 */
[----:B-1----:R-:W-:-:S04]  /*9cc0*/  @!P0 FADD R0, R0, -24 ;  /* 0xc1c0000000008421 */ /* 0x002fc80000000000 */
[----:B------:R-:W-:-:S04]  /*9cd0*/  FMUL R0, R0, 0.69314718246459960938 ;  /* 0x3f31721800007820 */ /* 0x000fc80000400000 */
[----:B------:R-:W-:-:S07]  /*9ce0*/  FFMA R13, R5, UR5, R0 ;  /* 0x00000005050d7c23 */ /* 0x000fce0008000000 */
.L_x_54:
[----:B------:R-:W-:Y:S05]  /*9cf0*/  BSYNC B0 ;  /* 0x0000000000007941 */ /* 0x000fea0003800000 */
.L_x_53:
[----:B------:R-:W-:Y:S01]  /*9d00*/  FSETP.NE.AND P0, PT, R14, -R21, PT ;  /* 0x800000150e00720b */ /* 0x000fe20003f05000 */
[----:B------:R-:W-:Y:S01]  /*9d10*/  ULDC UR5, c[0x0][0x608] ;  /* 0x0001820000057ab9 */ /* 0x000fe20000000800 */
[----:B------:R-:W-:Y:S01]  /*9d20*/  BSSY B0, `(.L_x_58) ;  /* 0x0000021000007945 */ /* 0x000fe20003800000 */
[----:B------:R-:W-:-:S04]  /*9d30*/  FMUL R8, R8, UR5 ;  /* 0x0000000508087c20 */ /* 0x000fc80008400000 */
        /* <DEDUP_REMOVED lines=8> */
[----:B------:R-:W-:Y:S06]  /*9dc0*/  @!P0 BRA `(.L_x_59) ;  /* 0x0000000000588947 */ /* 0x000fec0003800000 */
[----:B------:R-:W-:Y:S01]  /*9dd0*/  VIADD R0, R7, 0x1800000 ;  /* 0x0180000007007836 */ /* 0x000fe20000000000 */
[----:B------:R-:W-:Y:S04]  /*9de0*/  BSSY B1, `(.L_x_60) ;  /* 0x000000d000017945 */ /* 0x000fe80003800000 */
[----:B------:R-:W-:-:S04]  /*9df0*/  LOP3.LUT R0, R0, 0x7f800000, RZ, 0xc0, !PT ;  /* 0x7f80000000007812 */ /* 0x000fc800078ec0ff */
[----:B------:R-:W-:-:S13]  /*9e00*/  ISETP.GT.U32.AND P0, PT, R0, 0x1ffffff, PT ;  /* 0x01ffffff0000780c */ /* 0x000fda0003f04070 */
[----:B------:R-:W-:Y:S05]  /*9e10*/  @P0 BRA `(.L_x_61) ;  /* 0x0000000000140947 */ /* 0x000fea0003800000 */
[----:B------:R-:W-:Y:S02]  /*9e20*/  MOV R3, R7 ;  /* 0x0000000700037202 */ /* 0x000fe40000000f00 */
[----:B------:R-:W-:-:S07]  /*9e30*/  MOV R12, 0x9e50 ;  /* 0x00009e50000c7802 */ /* 0x000fce0000000f00 */
[----:B------:R-:W-:Y:S05]  /*9e40*/  CALL.REL.NOINC `($__internal_0_$__cuda_sm20_rcp_rn_f32_slowpath) ;  /* 0x0000002800847944 */ /* 0x000fea0003c00000 */
[----:B------:R-:W-:Y:S01]  /*9e50*/  IMAD.MOV.U32 R10, RZ, RZ, R4 ;  /* 0x000000ffff0a7224 */ /* 0x000fe200078e0004 */
[----:B------:R-:W-:Y:S06]  /*9e60*/  BRA `(.L_x_62) ;  /* 0x0000000000107947 */ /* 0x000fec0003800000 */
.L_x_61:
[----:B------:R-:W1:Y:S02]  /*9e70*/  MUFU.RCP R10, R7 ;  /* 0x00000007000a7308 */ /* 0x000e640000001000 */
[----:B-1----:R-:W-:-:S04]  /*9e80*/  FFMA R0, R7, R10, -1 ;  /* 0xbf80000007007423 */ /* 0x002fc8000000000a */
[----:B------:R-:W-:-:S04]  /*9e90*/  FADD.FTZ R3, -R0, -RZ ;  /* 0x800000ff00037221 */ /* 0x000fc80000010100 */
[----:B------:R-:W-:-:S07]  /*9ea0*/  FFMA R10, R10, R3, R10 ;  /* 0x000000030a0a7223 */ /* 0x000fce000000000a */
.L_x_62:
[----:B------:R-:W-:Y:S05]  /*9eb0*/  BSYNC B1 ;  /* 0x0000000000017941 */ /* 0x000fea0003800000 */
.L_x_60:
[----:B------:R-:W-:Y:S01]  /*9ec0*/  FSETP.GEU.AND P0, PT, |R7|, 1.175494350822287508e-38, PT ;  /* 0x008000000700780b */ /* 0x000fe20003f0e200 */
[----:B------:R-:W-:-:S12]  /*9ed0*/  ULDC UR5, c[0x0][0x600] ;  /* 0x0001800000057ab9 */ /* 0x000fd80000000800 */
[----:B------:R-:W-:-:S04]  /*9ee0*/  @!P0 FMUL R7, R7, 16777216 ;  /* 0x4b80000007078820 */ /* 0x000fc80000400000 */
[----:B------:R-:W1:Y:S02]  /*9ef0*/  MUFU.LG2 R0, R7 ;  /* 0x0000000700007308 */ /* 0x000e640000000c00 */
[----:B-1----:R-:W-:-:S04]  /*9f00*/  @!P0 FADD R0, R0, -24 ;  /* 0xc1c0000000008421 */ /* 0x002fc80000000000 */
[----:B------:R-:W-:-:S04]  /*9f10*/  FMUL R11, R0, 0.69314718246459960938 ;  /* 0x3f317218000b7820 */ /* 0x000fc80000400000 */
[----:B------:R-:W-:-:S07]  /*9f20*/  FFMA R11, R6, UR5, R11 ;  /* 0x00000005060b7c23 */ /* 0x000fce000800000b */
.L_x_59:
[----:B------:R-:W-:Y:S05]  /*9f30*/  BSYNC B0 ;  /* 0x0000000000007941 */ /* 0x000fea0003800000 */
.L_x_58:
[----:B------:R-:W-:Y:S01]  /*9f40*/  SHF.L.U32 R0, R107, 0x1f, RZ ;  /* 0x0000001f6b007819 */ /* 0x000fe200000006ff */
[----:B------:R-:W-:Y:S01]  /*9f50*/  UISETP.NE.AND UP0, UPT, UR45, 0x1, UPT ;  /* 0x000000012d00788c */ /* 0x000fe2000bf05270 */
[----:B------:R-:W-:Y:S01]  /*9f60*/  LOP3.LUT P0, RZ, R2, 0x3, RZ, 0xc0, !PT ;  /* 0x0000000302ff7812 */ /* 0x000fe2000780c0ff */
[----:B------:R-:W-:Y:S01]  /*9f70*/  UISETP.NE.AND UP1, UPT, UR45, 0x2, UPT ;  /* 0x000000022d00788c */ /* 0x000fe2000bf25270 */
[----:B------:R-:W1:Y:S01]  /*9f80*/  SYNCS.PHASECHK.TRANS64.TRYWAIT P1, [UR4+0x8], R0 ;  /* 0x00000800ff0075a7 */ /* 0x000e620008020144 */
[----:B------:R-:W-:Y:S01]  /*9f90*/  ULDC UR5, c[0x0][0x608] ;  /* 0x0001820000057ab9 */ /* 0x000fe20000000800 */
[----:B------:R-:W-:Y:S01]  /*9fa0*/  USHF.L.U32 UR42, UR42, 0x6, URZ ;  /* 0x000000062a2a7899 */ /* 0x000fe2000800063f */
[----:B------:R-:W-:-:S05]  /*9fb0*/  FMUL R10, R10, UR5 ;  /* 0x000000050a0a7c20 */ /* 0x000fca0008400000 */
[----:B------:R-:W-:Y:S02]  /*9fc0*/  @!UP0 ULOP3.LUT UP2, URZ, UR38, 0x2, URZ, 0xc0, !UPT ;  /* 0x00000002263f8892 */ /* 0x000fe4000f84c03f */
[----:B------:R-:W-:Y:S02]  /*9fd0*/  @!UP0 ULOP3.LUT UR38, UR38, 0x1, URZ, 0xc0, !UPT ;  /* 0x0000000126268892 */ /* 0x000fe4000f8ec03f */
[----:B------:R-:W-:Y:S02]  /*9fe0*/  @!UP0 USEL UR6, URZ, 0x1, UP2 ;  /* 0x000000013f068887 */ /* 0x000fe40009000000 */
[----:B------:R-:W-:Y:S02]  /*9ff0*/  @!UP1 UIADD3 UR7, UR38, 0x1, URZ ;  /* 0x0000000126079890 */ /* 0x000fe4000fffe03f */
[----:B------:R-:W-:Y:S02]  /*a000*/  @!UP0 ULOP3.LUT UR39, UR39, UR6, URZ, 0x3c, !UPT ;  /* 0x0000000627278292 */ /* 0x000fe4000f8e3c3f */
[----:B------:R-:W-:-:S02]  /*a010*/  @!UP1 UISETP.GT.U32.AND UP2, UPT, UR7, 0x1, UPT ;  /* 0x000000010700988c */ /* 0x000fc4000bf44070 */
[----:B------:R-:W-:Y:S02]  /*a020*/  @!UP1 ULOP3.LUT UR38, UR38, 0x1, URZ, 0xc, !UPT ;  /* 0x0000000126269892 */ /* 0x000fe4000f8e0c3f */
[----:B------:R-:W-:-:S04]  /*a030*/  @!UP1 USEL UR6, URZ, 0x1, !UP2 ;  /* 0x000000013f069887 */ /* 0x000fc8000d000000 */
[----:B------:R-:W-:Y:S01]  /*a040*/  @!UP1 ULOP3.LUT UR39, UR39, UR6, URZ, 0x3c, !UPT ;  /* 0x0000000627279292 */ /* 0x000fe2000f8e3c3f */
[----:B-1----:R-:W-:Y:S11]  /*a050*/  @!P1 BRA `(.L_x_63) ;  /* 0x0000002400089947 */ /* 0x002ff60003800000 */
.L_x_125:
[----:B------:R-:W-:Y:S04]  /*a060*/  BSSY B0, `(.L_x_64) ;  /* 0x0000014000007945 */ /* 0x000fe80003800000 */
[----:B------:R-:W-:Y:S05]  /*a070*/  @P0 BRA `(.L_x_65) ;  /* 0x0000000000480947 */ /* 0x000fea0003800000 */
[----:B------:R-:W2:Y:S01]  /*a080*/  LDC.64 R4, c[0x0][0x688] ;  /* 0x0001a200ff047b82 */ /* 0x000ea20000000a00 */
[----:B-1----:R-:W-:Y:S01]  /*a090*/  IMAD.MOV R3, RZ, RZ, -R105 ;  /* 0x000000ffff037224 */ /* 0x002fe200078e0a69 */
[----:B------:R-:W-:Y:S01]  /*a0a0*/  ULDC UR4, c[0x0][0xa10] ;  /* 0x0002840000047ab9 */ /* 0x000fe20000000800 */
[----:B------:R-:W-:Y:S02]  /*a0b0*/  VIADD R6, R22, UR42 ;  /* 0x0000002a16067c36 */ /* 0x000fe40008000000 */
[----:B------:R-:W-:Y:S01]  /*a0c0*/  IMAD R3, R3, UR4, R104 ;  /* 0x0000000403037c24 */ /* 0x000fe2000f8e0268 */
[----:B------:R-:W-:Y:S02]  /*a0d0*/  ULDC UR4, c[0x0][0x288] ;  /* 0x0000a20000047ab9 */ /* 0x000fe40000000800 */
[C---:B------:R-:W-:Y:S01]  /*a0e0*/  ISETP.GE.U32.AND P0, PT, R6.reuse, UR4, PT ;  /* 0x0000000406007c0c */ /* 0x040fe2000bf06070 */
[----:B--2---:R-:W-:Y:S01]  /*a0f0*/  IMAD R0, R3, R4, UR42 ;  /* 0x0000002a03007e24 */ /* 0x004fe2000f8e0204 */
[----:B------:R-:W-:-:S03]  /*a100*/  IADD3 R4, R6, 0x8, RZ ;  /* 0x0000000806047810 */ /* 0x000fc60007ffe0ff */
[----:B------:R-:W-:Y:S01]  /*a110*/  IMAD R3, R5, UR44, R0 ;  /* 0x0000002c05037c24 */ /* 0x000fe2000f8e0200 */
[----:B------:R-:W-:Y:S01]  /*a120*/  ISETP.GE.U32.AND P1, PT, R4, UR4, PT ;  /* 0x0000000404007c0c */ /* 0x000fe2000bf26070 */
[----:B------:R-:W-:-:S03]  /*a130*/  ULDC.64 UR4, c[0x0][0x680] ;  /* 0x0001a00000047ab9 */ /* 0x000fc60000000a00 */
[----:B------:R-:W-:-:S04]  /*a140*/  IADD3 R0, P2, R22, R3, RZ ;  /* 0x0000000316007210 */ /* 0x000fc80007f5e0ff */
[----:B------:R-:W-:Y:S02]  /*a150*/  LEA.HI.X.SX32 R3, R3, RZ, 0x1, P2 ;  /* 0x000000ff03037211 */ /* 0x000fe400010f0eff */
[----:B------:R-:W-:-:S04]  /*a160*/  LEA R4, P2, R0, UR4, 0x2 ;  /* 0x0000000400047c11 */ /* 0x000fc8000f8410ff */
[----:B------:R-:W-:-:S05]  /*a170*/  LEA.HI.X R5, R0, UR5, R3, 0x2, P2 ;  /* 0x0000000500057c11 */ /* 0x000fca00090f1403 */
[----:B------:R2:W-:Y:S04]  /*a180*/  @!P0 STG.E desc[UR52][R4.64], R13 ;  /* 0x0000000d04008986 */ /* 0x0005e8000c101934 */
[----:B------:R2:W-:Y:S02]  /*a190*/  @!P1 STG.E desc[UR52][R4.64+0x20], R11 ;  /* 0x0000200b04009986 */ /* 0x0005e4000c101934 */
.L_x_65:
[----:B------:R-:W-:Y:S05]  /*a1a0*/  BSYNC B0 ;  /* 0x0000000000007941 */ /* 0x000fea0003800000 */
.L_x_64:
[----:B------:R-:W-:Y:S01]  /*a1b0*/  ULDC.64 UR4, c[0x0][0x730] ;  /* 0x0001cc0000047ab9 */ /* 0x000fe20000000a00 */
[-C--:B------:R-:W-:Y:S01]  /*a1c0*/  FMUL R33, R90, R10.reuse ;  /* 0x0000000a5a217220 */ /* 0x080fe20000400000 */
[----:B------:R-:W-:Y:S01]  /*a1d0*/  ISETP.NE.U32.AND P0, PT, RZ, UR4, PT ;  /* 0x00000004ff007c0c */ /* 0x000fe2000bf05070 */
[-C--:B------:R-:W-:Y:S01]  /*a1e0*/  FMUL R91, R91, R10.reuse ;  /* 0x0000000a5b5b7220 */ /* 0x080fe20000400000 */
[-C--:B------:R-:W-:Y:S01]  /*a1f0*/  FMUL R35, R94, R10.reuse ;  /* 0x0000000a5e237220 */ /* 0x080fe20000400000 */
[-C--:B------:R-:W-:Y:S01]  /*a200*/  FMUL R95, R95, R10.reuse ;  /* 0x0000000a5f5f7220 */ /* 0x080fe20000400000 */
[----:B------:R-:W-:Y:S01]  /*a210*/  ISETP.NE.AND.EX P0, PT, RZ, UR5, PT, P0 ;  /* 0x00000005ff007c0c */ /* 0x000fe2000bf05300 */
[-C--:B------:R-:W-:Y:S01]  /*a220*/  FMUL R37, R98, R10.reuse ;  /* 0x0000000a62257220 */ /* 0x080fe20000400000 */
[-C--:B------:R-:W-:Y:S01]  /*a230*/  FMUL R99, R99, R10.reuse ;  /* 0x0000000a63637220 */ /* 0x080fe20000400000 */
[-C--:B------:R-:W-:Y:S01]  /*a240*/  FMUL R39, R102, R10.reuse ;  /* 0x0000000a66277220 */ /* 0x080fe20000400000 */
[----:B------:R-:W-:-:S09]  /*a250*/  FMUL R103, R103, R10 ;  /* 0x0000000a67677220 */ /* 0x000fd20000400000 */
[----:B------:R-:W-:Y:S05]  /*a260*/  @P0 BRA `(.L_x_66) ;  /* 0x0000000000240947 */ /* 0x000fea0003800000 */
[----:B------:R-:W-:Y:S02]  /*a270*/  ULDC.64 UR4, c[0x0][0x728] ;  /* 0x0001ca0000047ab9 */ /* 0x000fe40000000a00 */
[----:B------:R-:W-:-:S04]  /*a280*/  ISETP.NE.U32.AND P0, PT, RZ, UR4, PT ;  /* 0x00000004ff007c0c */ /* 0x000fc8000bf05070 */
[----:B------:R-:W-:-:S13]  /*a290*/  ISETP.NE.AND.EX P0, PT, RZ, UR5, PT, P0 ;  /* 0x00000005ff007c0c */ /* 0x000fda000bf05300 */
[----:B------:R-:W-:Y:S05]  /*a2a0*/  @!P0 BRA `(.L_x_67) ;  /* 0x00000000000c8947 */ /* 0x000fea0003800000 */
[----:B--2---:R-:W2:Y:S02]  /*a2b0*/  LDC.64 R4, c[0x0][0x728] ;  /* 0x0001ca00ff047b82 */ /* 0x004ea40000000a00 */
[----:B--2---:R3:W5:Y:S01]  /*a2c0*/  LDG.E R106, desc[UR52][R4.64] ;  /* 0x00000034046a7981 */ /* 0x004762000c1e1900 */
[----:B------:R-:W-:Y:S05]  /*a2d0*/  BRA `(.L_x_66) ;  /* 0x0000000000087947 */ /* 0x000fea0003800000 */
.L_x_67:
[----:B------:R-:W-:Y:S02]  /*a2e0*/  ULDC UR4, c[0x0][0x720] ;  /* 0x0001c80000047ab9 */ /* 0x000fe40000000800 */
[----:B------:R-:W-:-:S07]  /*a2f0*/  IMAD.U32 R106, RZ, RZ, UR4 ;  /* 0x00000004ff6a7e24 */ /* 0x000fce000f8e00ff */
.L_x_66:
[----:B-1----:R-:W-:-:S04]  /*a300*/  MOV R0, RZ ;  /* 0x000000ff00007202 */ /* 0x002fc80000000f00 */
[----:B------:R-:W-:-:S13]  /*a310*/  LOP3.LUT P0, RZ, R0, 0x1bf, RZ, 0xc0, !PT ;  /* 0x000001bf00ff7812 */ /* 0x000fda000780c0ff */
[----:B------:R-:W-:Y:S05]  /*a320*/  @!P0 BRA `(.L_x_68) ;  /* 0x0000000000408947 */ /* 0x000fea0003800000 */
[----:B------:R-:W-:Y:S01]  /*a330*/  MOV R0, 0x0 ;  /* 0x0000000000007802 */ /* 0x000fe20000000f00 */
[----:B------:R-:W-:Y:S01]  /*a340*/  ULDC.64 UR4, c[0x4][0x68] ;  /* 0x01001a0000047ab9 */ /* 0x000fe20000000a00 */
[----:B------:R-:W-:Y:S01]  /*a350*/  ULDC.64 UR6, c[0x4][0x8] ;  /* 0x0100020000067ab9 */ /* 0x000fe20000000a00 */
[----:B--23--:R-:W-:Y:S01]  /*a360*/  IMAD.U32 R4, RZ, RZ, UR4 ;  /* 0x00000004ff047e24 */ /* 0x00cfe2000f8e00ff */
[----:B------:R1:W2:Y:S01]  /*a370*/  LDC.64 R14, c[0x4][R0] ;  /* 0x01000000000e7b82 */ /* 0x0002a20000000a00 */
[----:B------:R-:W-:Y:S01]  /*a380*/  IMAD.U32 R5, RZ, RZ, UR5 ;  /* 0x00000005ff057e24 */ /* 0x000fe2000f8e00ff */
[----:B------:R-:W-:Y:S01]  /*a390*/  ULDC.64 UR4, c[0x4][0x70] ;  /* 0x01001c0000047ab9 */ /* 0x000fe20000000a00 */
[----:B------:R-:W-:Y:S01]  /*a3a0*/  IMAD.U32 R10, RZ, RZ, UR6 ;  /* 0x00000006ff0a7e24 */ /* 0x000fe2000f8e00ff */
[----:B------:R-:W-:Y:S01]  /*a3b0*/  MOV R6, UR4 ;  /* 0x0000000400067c02 */ /* 0x000fe20008000f00 */
[----:B------:R-:W-:Y:S01]  /*a3c0*/  IMAD.U32 R7, RZ, RZ, UR5 ;  /* 0x00000005ff077e24 */ /* 0x000fe2000f8e00ff */
[----:B------:R-:W-:Y:S01]  /*a3d0*/  MOV R8, 0x70 ;  /* 0x0000007000087802 */ /* 0x000fe20000000f00 */
[----:B------:R-:W-:-:S02]  /*a3e0*/  IMAD.U32 R11, RZ, RZ, UR7 ;  /* 0x00000007ff0b7e24 */ /* 0x000fc4000f8e00ff */
[----:B------:R-:W-:Y:S02]  /*a3f0*/  IMAD.MOV.U32 R12, RZ, RZ, 0x1 ;  /* 0x00000001ff0c7424 */ /* 0x000fe400078e00ff */
[----:B-1----:R-:W-:-:S07]  /*a400*/  IMAD.MOV.U32 R13, RZ, RZ, RZ ;  /* 0x000000ffff0d7224 */ /* 0x002fce00078e00ff */
[----:B------:R-:W-:-:S07]  /*a410*/  LEPC R20, `(.L_x_68) ;  /* 0x000000001014794e */ /* 0x000fce0000000000 */
[----:B--2--5:R-:W-:Y:S05]  /*a420*/  CALL.ABS.NOINC R14 ;  /* 0x000000000e007343 */ /* 0x024fea0003c00000 */
.L_x_68:
[----:B------:R-:W-:-:S04]  /*a430*/  UIADD3 UR4, UR48, 0xc000, URZ ;  /* 0x0000c00030047890 */ /* 0x000fc8000fffe03f */
[----:B------:R-:W-:-:S06]  /*a440*/  ULOP3.LUT UP0, URZ, UR4, 0x1b0, URZ, 0xc0, !UPT ;  /* 0x000001b0043f7892 */ /* 0x000fcc000f80c03f */
[----:B------:R-:W-:-:S13]  /*a450*/  PLOP3.LUT P0, PT, PT, PT, UP0, 0x80, 0x0 ;  /* 0x000000000000781c */ /* 0x000fda0003f0f008 */
[----:B------:R-:W-:Y:S05]  /*a460*/  @!P0 BRA `(.L_x_69) ;  /* 0x0000000000408947 */ /* 0x000fea0003800000 */
[----:B------:R-:W-:Y:S01]  /*a470*/  MOV R0, 0x0 ;  /* 0x0000000000007802 */ /* 0x000fe20000000f00 */
[----:B------:R-:W-:Y:S01]  /*a480*/  ULDC.64 UR4, c[0x4][0x68] ;  /* 0x01001a0000047ab9 */ /* 0x000fe20000000a00 */
[----:B------:R-:W-:Y:S01]  /*a490*/  ULDC.64 UR6, c[0x4][0x8] ;  /* 0x0100020000067ab9 */ /* 0x000fe20000000a00 */
[----:B--23--:R-:W-:Y:S01]  /*a4a0*/  IMAD.U32 R4, RZ, RZ, UR4 ;  /* 0x00000004ff047e24 */ /* 0x00cfe2000f8e00ff */
[----:B------:R1:W2:Y:S01]  /*a4b0*/  LDC.64 R14, c[0x4][R0] ;  /* 0x01000000000e7b82 */ /* 0x0002a20000000a00 */
[----:B------:R-:W-:Y:S01]  /*a4c0*/  MOV R5, UR5 ;  /* 0x0000000500057c02 */ /* 0x000fe20008000f00 */
[----:B------:R-:W-:Y:S01]  /*a4d0*/  ULDC.64 UR4, c[0x4][0x70] ;  /* 0x01001c0000047ab9 */ /* 0x000fe20000000a00 */
[----:B------:R-:W-:Y:S01]  /*a4e0*/  MOV R10, UR6 ;  /* 0x00000006000a7c02 */ /* 0x000fe20008000f00 */
[----:B------:R-:W-:Y:S01]  /*a4f0*/  IMAD.U32 R6, RZ, RZ, UR4 ;  /* 0x00000004ff067e24 */ /* 0x000fe2000f8e00ff */
[----:B------:R-:W-:Y:S01]  /*a500*/  MOV R12, 0x1 ;  /* 0x00000001000c7802 */ /* 0x000fe20000000f00 */
[----:B------:R-:W-:-:S02]  /*a510*/  IMAD.U32 R7, RZ, RZ, UR5 ;  /* 0x00000005ff077e24 */ /* 0x000fc4000f8e00ff */
[----:B------:R-:W-:Y:S02]  /*a520*/  IMAD.U32 R11, RZ, RZ, UR7 ;  /* 0x00000007ff0b7e24 */ /* 0x000fe4000f8e00ff */
[----:B------:R-:W-:Y:S02]  /*a530*/  IMAD.MOV.U32 R8, RZ, RZ, 0x70 ;  /* 0x00000070ff087424 */ /* 0x000fe400078e00ff */
[----:B-1----:R-:W-:-:S07]  /*a540*/  IMAD.MOV.U32 R13, RZ, RZ, RZ ;  /* 0x000000ffff0d7224 */ /* 0x002fce00078e00ff */
[----:B------:R-:W-:-:S07]  /*a550*/  LEPC R20, `(.L_x_69) ;  /* 0x000000001014794e */ /* 0x000fce0000000000 */
[----:B--2--5:R-:W-:Y:S05]  /*a560*/  CALL.ABS.NOINC R14 ;  /* 0x000000000e007343 */ /* 0x024fea0003c00000 */
.L_x_69:
[----:B------:R-:W-:Y:S02]  /*a570*/  ULDC.64 UR4, c[0x0][0x730] ;  /* 0x0001cc0000047ab9 */ /* 0x000fe40000000a00 */
[----:B------:R-:W-:Y:S01]  /*a580*/  ISETP.NE.U32.AND P0, PT, RZ, UR4, PT ;  /* 0x00000004ff007c0c */ /* 0x000fe2000bf05070 */
[----:B------:R-:W-:-:S03]  /*a590*/  ULDC UR4, c[0x0][0x720] ;  /* 0x0001c80000047ab9 */ /* 0x000fc60000000800 */
[----:B------:R-:W-:-:S04]  /*a5a0*/  ISETP.NE.AND.EX P0, PT, RZ, UR5, PT, P0 ;  /* 0x00000005ff007c0c */ /* 0x000fc8000bf05300 */
[----:B-----5:R-:W-:Y:S02]  /*a5b0*/  FSEL R0, R106, UR4, !P0 ;  /* 0x000000046a007c08 */ /* 0x020fe4000c000000 */
[----:B------:R-:W-:-:S03]  /*a5c0*/  ISETP.GT.U32.AND P0, PT, R16, 0x3e, PT ;  /* 0x0000003e1000780c */ /* 0x000fc60003f04070 */
[-C--:B--23--:R-:W-:Y:S01]  /*a5d0*/  FMUL R5, R33, R0.reuse ;  /* 0x0000000021057220 */ /* 0x08cfe20000400000 */
[-C--:B------:R-:W-:Y:S01]  /*a5e0*/  FMUL R6, R91, R0.reuse ;  /* 0x000000005b067220 */ /* 0x080fe20000400000 */
        /* <DEDUP_REMOVED lines=22> */
[----:B------:R-:W-:Y:S06]  /*a750*/  @P0 BRA `(.L_x_70) ;  /* 0x0000000000040947 */ /* 0x000fec0003800000 */
[----:B------:R-:W-:-:S04]  /*a760*/  DEPBAR.LE SB0, 0x0 ;  /* 0x000080000000791a */ /* 0x000fc80000000000 */
.L_x_70:
[----:B------:R-:W-:Y:S05]  /*a770*/  WARPSYNC.ALL ;  /* 0x0000000000007948 */ /* 0x000fea0003800000 */
[----:B------:R-:W-:Y:S06]  /*a780*/  BAR.SYNC.DEFER_BLOCKING 0x1, 0x80 ;  /* 0x0042000000007b1d */ /* 0x000fec0000010000 */
[----:B------:R-:W-:Y:S01]  /*a790*/  BSSY B0, `(.L_x_71) ;  /* 0x0000017000007945 */ /* 0x000fe20003800000 */
[----:B------:R1:W-:Y:S04]  /*a7a0*/  STSM.16.M88.4 [R23+0xae00], R4 ;  /* 0x00ae000417007844 */ /* 0x0003e80000000200 */
[----:B------:R1:W-:Y:S01]  /*a7b0*/  STSM.16.M88.4 [R19], R12 ;  /* 0x0000000c13007844 */ /* 0x0003e20000000200 */
[----:B------:R-:W-:Y:S01]  /*a7c0*/  @!PT LDS RZ, [RZ] ;  /* 0x00000000fffff984 */ /* 0x000fe20000000800 */
[----:B------:R-:W-:Y:S01]  /*a7d0*/  @!PT LDS RZ, [RZ] ;  /* 0x00000000fffff984 */ /* 0x000fe20000000800 */
[----:B------:R-:W-:Y:S01]  /*a7e0*/  @!PT LDS RZ, [RZ] ;  /* 0x00000000fffff984 */ /* 0x000fe20000000800 */
[----:B------:R-:W-:Y:S01]  /*a7f0*/  @!PT LDS RZ, [RZ] ;  /* 0x00000000fffff984 */ /* 0x000fe20000000800 */
[----:B------:R2:W-:Y:S06]  /*a800*/  MEMBAR.ALL.CTA ;  /* 0x0000000000007992 */ /* 0x0005ec0000008000 */
[----:B--2---:R-:W2:Y:S02]  /*a810*/  FENCE.VIEW.ASYNC.S ;  /* 0x00000000000073c6 */ /* 0x004ea40000000000 */
[----:B--2---:R-:W-:Y:S06]  /*a820*/  BAR.SYNC.DEFER_BLOCKING 0x1, 0x80 ;  /* 0x0042000000007b1d */ /* 0x004fec0000010000 */
[----:B------:R-:W-:Y:S05]  /*a830*/  @P0 BRA `(.L_x_72) ;  /* 0x0000000000300947 */ /* 0x000fea0003800000 */
[----:B------:R-:W2:Y:S01]  /*a840*/  LDC R3, c[0x0][0xa10] ;  /* 0x00028400ff037b82 */ /* 0x000ea20000000800 */
[----:B------:R-:W-:Y:S01]  /*a850*/  IMAD.MOV R0, RZ, RZ, -R105 ;  /* 0x000000ffff007224 */ /* 0x000fe200078e0a69 */
[----:B------:R-:W-:Y:S01]  /*a860*/  R2UR UR5, R104 ;  /* 0x00000000680572ca */ /* 0x000fe200000e0000 */
[----:B------:R-:W-:Y:S02]  /*a870*/  UIADD3 UR6, UP0, UR36, 0x670, URZ ;  /* 0x0000067024067890 */ /* 0x000fe4000ff1e03f */
[----:B------:R-:W-:Y:S01]  /*a880*/  UIADD3 UR40, UR49, 0xae00, URZ ;  /* 0x0000ae0031287890 */ /* 0x000fe2000fffe03f */
[----:B------:R-:W-:Y:S01]  /*a890*/  R2UR UR4, R0 ;  /* 0x00000000000472ca */ /* 0x000fe200000e0000 */
[----:B------:R-:W-:Y:S01]  /*a8a0*/  UIADD3.X UR7, URZ, UR37, URZ, UP0, !UPT ;  /* 0x000000253f077290 */ /* 0x000fe200087fe43f */
[----:B------:R-:W-:Y:S01]  /*a8b0*/  UMOV UR41, URZ ;  /* 0x0000003f00297c82 */ /* 0x000fe20008000000 */
[----:B--2---:R-:W-:-:S13]  /*a8c0*/  R2UR UR43, R3 ;  /* 0x00000000032b72ca */ /* 0x004fda00000e0000 */
[----:B------:R-:W-:-:S09]  /*a8d0*/  UIMAD UR43, UR43, UR4, UR5 ;  /* 0x000000042b2b72a4 */ /* 0x000fd2000f8e0205 */
[----:B------:R2:W-:Y:S02]  /*a8e0*/  UTMASTG.4D [UR40], [UR6] ;  /* 0x00000028060073b5 */ /* 0x0005e40008018000 */
[----:B--2---:R0:W-:Y:S02]  /*a8f0*/  UTMACMDFLUSH ;  /* 0x00000000000079b7 */ /* 0x0041e40000000000 */
.L_x_72:
[----:B------:R-:W-:Y:S05]  /*a900*/  BSYNC B0 ;  /* 0x0000000000007941 */ /* 0x000fea0003800000 */
.L_x_71:
[----:B------:R-:W-:Y:S01]  /*a910*/  ULEA UR4, UR45, 0xfffffff8, 0x3 ;  /* 0xfffffff82d047891 */ /* 0x000fe2000f8e183f */
[----:B------:R-:W-:-:S04]  /*a920*/  DEPBAR.LE SB0, 0x0 ;  /* 0x000080000000791a */ /* 0x000fc80000000000 */
[----:B------:R-:W-:Y:S01]  /*a930*/  ULOP3.LUT UR4, UR4, 0x8, URZ, 0xc0, !UPT ;  /* 0x0000000804047892 */ /* 0x000fe2000f8ec03f */
[----:B------:R-:W-:-:S03]  /*a940*/  LOP3.LUT R107, R107, 0x1, RZ, 0x3c, !PT ;  /* 0x000000016b6b7812 */ /* 0x000fc600078e3cff */
[----:B------:R-:W-:-:S06]  /*a950*/  ULOP3.LUT UR4, UR4, 0x18, URZ, 0x3c, !UPT ;  /* 0x0000001804047892 */ /* 0x000fcc000f8e3c3f */
[----:B------:R-:W-:Y:S01]  /*a960*/  MOV R0, UR4 ;  /* 0x0000000400007c02 */ /* 0x000fe20008000f00 */
[----:B------:R-:W-:Y:S02]  /*a970*/  ULDC UR4, c[0x0][0xc] ;  /* 0x0000030000047ab9 */ /* 0x000fe40000000800 */
[----:B------:R-:W-:Y:S01]  /*a980*/  VIADD R17, R17, UR4 ;  /* 0x0000000411117c36 */ /* 0x000fe20008000000 */
[----:B------:R-:W-:Y:S01]  /*a990*/  ULDC UR4, c[0x0][0xa00] ;  /* 0x0002800000047ab9 */ /* 0x000fe20000000800 */
[----:B------:R2:W-:Y:S03]  /*a9a0*/  SYNCS.ARRIVE.TRANS64.A1T0 RZ, [R0+UR48+0xe490], RZ ;  /* 0x00e490ff00ff79a7 */ /* 0x0005e60008100030 */
[----:B------:R-:W-:-:S13]  /*a9b0*/  ISETP.GE.AND P0, PT, R17, UR4, PT ;  /* 0x0000000411007c0c */ /* 0x000fda000bf06270 */
[----:B--2---:R-:W-:Y:S05]  /*a9c0*/  @!P0 BRA `(.L_x_73) ;  /* 0xffffff6400148947 */ /* 0x004fea000383ffff */
[----:B------:R-:W-:Y:S05]  /*a9d0*/  EXIT ;  /* 0x000000000000794d */ /* 0x000fea0003800000 */
.L_x_6:
[----:B------:R-:W-:-:S08]  /*a9e0*/  NOP ;  /* 0x0000000000007918 */ /* 0x000fd00000000000 */
[----:B------:R-:W2:-:S00]  /*a9f0*/  USETMAXREG.DEALLOC.CTAPOOL 0x18 ;  /* 0x00000018000079c8 */ /* 0x000e8000080e0500 */
[----:B------:R-:W-:-:S13]  /*aa00*/  PLOP3.LUT P3, PT, PT, PT, UP0, 0x80, 0x0 ;  /* 0x000000000000781c */ /* 0x000fda0003f6f008 */
[----:B--2---:R-:W-:Y:S05]  /*aa10*/  @!P3 BRA `(.L_x_74) ;  /* 0x000000080038b947 */ /* 0x004fea0003800000 */
[----:B------:R-:W-:-:S13]  /*aa20*/  PLOP3.LUT P2, PT, PT, PT, UP1, 0x80, 0x0 ;  /* 0x000000000000781c */ /* 0x000fda0003f4f018 */
[----:B-1----:R-:W-:Y:S05]  /*aa30*/  @P2 EXIT ;  /* 0x000000000000294d */ /* 0x002fea0003800000 */
[----:B------:R-:W-:Y:S02]  /*aa40*/  ULDC UR4, c[0x0][0xa00] ;  /* 0x0002800000047ab9 */ /* 0x000fe40000000800 */
[----:B------:R-:W-:-:S13]  /*aa50*/  ISETP.GE.AND P2, PT, R17, UR4, PT ;  /* 0x0000000411007c0c */ /* 0x000fda000bf46270 */
[----:B------:R-:W-:Y:S05]  /*aa60*/  @P2 EXIT ;  /* 0x000000000000294d */ /* 0x000fea0003800000 */
[----:B------:R-:W-:Y:S01]  /*aa70*/  LOP3.LUT P2, RZ, R2, 0x1f, RZ, 0xc0, !PT ;  /* 0x0000001f02ff7812 */ /* 0x000fe2000784c0ff */
[----:B------:R-:W-:Y:S01]  /*aa80*/  BSSY B0, `(.L_x_75) ;  /* 0x0000086000007945 */ /* 0x000fe20003800000 */
[----:B------:R-:W-:Y:S01]  /*aa90*/  IMAD.MOV.U32 R4, RZ, RZ, 0x1 ;  /* 0x00000001ff047424 */ /* 0x000fe200078e00ff */
[----:B------:R-:W-:Y:S01]  /*aaa0*/  MOV R0, RZ ;  /* 0x000000ff00007202 */ /* 0x000fe20000000f00 */
[----:B------:R-:W-:Y:S01]  /*aab0*/  IMAD.MOV.U32 R5, RZ, RZ, 0x1 ;  /* 0x00000001ff057424 */ /* 0x000fe200078e00ff */
[----:B------:R-:W-:Y:S01]  /*aac0*/  PLOP3.LUT P0, PT, P2, P0, PT, 0x2a, 0x0 ;  /* 0x000000000000781c */ /* 0x000fe20001700572 */
[----:B------:R-:W-:Y:S01]  /*aad0*/  ULOP3.LUT UR6, UR47, 0x2, URZ, 0xfc, !UPT ;  /* 0x000000022f067892 */ /* 0x000fe2000f8efc3f */
[----:B------:R-:W-:Y:S01]  /*aae0*/  ULDC UR7, c[0x0][0xc] ;  /* 0x0000030000077ab9 */ /* 0x000fe20000000800 */
[----:B------:R-:W-:Y:S01]  /*aaf0*/  ULDC.64 UR14, c[0x0][0x198] ;  /* 0x00006600000e7ab9 */ /* 0x000fe20000000a00 */
[----:B------:R-:W-:-:S09]  /*ab00*/  ULDC UR18, c[0x0][0xa00] ;  /* 0x0002800000127ab9 */ /* 0x000fd20000000800 */
.L_x_90:
[----:B------:R-:W1:Y:S01]  /*ab10*/  LDC R6, c[0x0][0xa04] ;  /* 0x00028100ff067b82 */ /* 0x000e620000000800 */
[----:B------:R-:W-:Y:S01]  /*ab20*/  IMAD.MOV.U32 R7, RZ, RZ, R17 ;  /* 0x000000ffff077224 */ /* 0x000fe200078e0011 */
[----:B------:R-:W-:-:S06]  /*ab30*/  UMOV UR4, 0xffffffff ;  /* 0xffffffff00047882 */ /* 0x000fcc0000000000 */
[----:B------:R-:W2:Y:S08]  /*ab40*/  LDC R10, c[0x0][0xa10] ;  /* 0x00028400ff0a7b82 */ /* 0x000eb00000000800 */
[----:B------:R-:W3:Y:S01]  /*ab50*/  LDC R13, c[0x0][0xa1c] ;  /* 0x00028700ff0d7b82 */ /* 0x000ee20000000800 */
[----:B-1----:R-:W-:Y:S02]  /*ab60*/  ISETP.NE.AND P2, PT, R6, 0x1, PT ;  /* 0x000000010600780c */ /* 0x002fe40003f45270 */
[----:B--2---:R-:W-:-:S11]  /*ab70*/  ISETP.NE.AND P3, PT, R10, 0x1, PT ;  /* 0x000000010a00780c */ /* 0x004fd60003f65270 */
[----:B------:R-:W1:Y:S01]  /*ab80*/  @P2 LDC.64 R8, c[0x0][0xa08] ;  /* 0x00028200ff082b82 */ /* 0x000e620000000a00 */
[----:B---3--:R-:W-:-:S07]  /*ab90*/  ISETP.NE.AND P4, PT, R13, 0x1, PT ;  /* 0x000000010d00780c */ /* 0x008fce0003f85270 */
[----:B------:R-:W2:Y:S08]  /*aba0*/  @P3 LDC R12, c[0x0][0xa14] ;  /* 0x00028500ff0c3b82 */ /* 0x000eb00000000800 */
[----:B------:R-:W3:Y:S08]  /*abb0*/  @P3 LDC R11, c[0x0][0xa18] ;  /* 0x00028600ff0b3b82 */ /* 0x000ef00000000800 */
[----:B------:R-:W4:Y:S01]  /*abc0*/  @P4 LDC.64 R2, c[0x0][0xa20] ;  /* 0x00028800ff024b82 */ /* 0x000f220000000a00 */
[----:B-1----:R-:W-:-:S05]  /*abd0*/  @P2 IMAD.HI.U32 R8, R17, R8, RZ ;  /* 0x0000000811082227 */ /* 0x002fca00078e00ff */
[----:B------:R-:W-:-:S04]  /*abe0*/  @P2 SHF.R.U32.HI R7, RZ, R9, R8 ;  /* 0x00000009ff072219 */ /* 0x000fc80000011608 */
[----:B------:R-:W-:Y:S01]  /*abf0*/  MOV R9, R7 ;  /* 0x0000000700097202 */ /* 0x000fe20000000f00 */
[----:B--2---:R-:W-:-:S05]  /*ac00*/  @P3 IMAD.HI.U32 R8, R7, R12, RZ ;  /* 0x0000000c07083227 */ /* 0x004fca00078e00ff */
[----:B---3--:R-:W-:-:S05]  /*ac10*/  @P3 SHF.R.U32.HI R9, RZ, R11, R8 ;  /* 0x0000000bff093219 */ /* 0x008fca0000011608 */
[----:B----4-:R-:W-:-:S04]  /*ac20*/  @P4 IMAD.HI.U32 R8, R9, R2, RZ ;  /* 0x0000000209084227 */ /* 0x010fc800078e00ff */
[----:B------:R-:W-:Y:S01]  /*ac30*/  IMAD.MOV.U32 R2, RZ, RZ, R9 ;  /* 0x000000ffff027224 */ /* 0x000fe200078e0009 */
[----:B------:R-:W-:Y:S02]  /*ac40*/  @P4 SHF.R.U32.HI R2, RZ, R3, R8 ;  /* 0x00000003ff024219 */ /* 0x000fe40000011608 */
[----:B------:R-:W-:-:S03]  /*ac50*/  IADD3 R3, -R9, RZ, RZ ;  /* 0x000000ff09037210 */ /* 0x000fc60007ffe1ff */
[----:B------:R-:W-:Y:S02]  /*ac60*/  IMAD.MOV R2, RZ, RZ, -R2 ;  /* 0x000000ffff027224 */ /* 0x000fe400078e0a02 */
[----:B------:R-:W-:Y:S02]  /*ac70*/  IMAD R10, R10, R3, R7 ;  /* 0x000000030a0a7224 */ /* 0x000fe400078e0207 */
[----:B------:R-:W-:Y:S01]  /*ac80*/  IMAD R2, R13, R2, R9 ;  /* 0x000000020d027224 */ /* 0x000fe200078e0209 */
[----:B------:R-:W-:Y:S06]  /*ac90*/  BRA.DIV UR4, `(.L_x_76) ;  /* 0x0000001a04107947 */ /* 0x000fec000b800000 */
[----:B------:R-:W-:-:S13]  /*aca0*/  ELECT P6, URZ, PT ;  /* 0x00000000003f782f */ /* 0x000fda00038c0000 */
.L_x_128:
[----:B------:R-:W-:Y:S01]  /*acb0*/  IMAD.MOV R3, RZ, RZ, -R7 ;  /* 0x000000ffff037224 */ /* 0x000fe200078e0a07 */
[----:B------:R-:W-:Y:S03]  /*acc0*/  BSSY B1, `(.L_x_77) ;  /* 0x0000029000017945 */ /* 0x000fe60003800000 */
[----:B------:R-:W-:Y:S01]  /*acd0*/  IMAD R3, R6, R3, R17 ;  /* 0x0000000306037224 */ /* 0x000fe200078e0211 */
[----:B------:R-:W-:-:S03]  /*ace0*/  MOV R6, RZ ;  /* 0x000000ff00067202 */ /* 0x000fc60000000f00 */
[----:B------:R-:W-:Y:S01]  /*acf0*/  IMAD.SHL.U32 R3, R3, 0x80, RZ ;  /* 0x0000008003037824 */ /* 0x000fe200078e00ff */
[----:B------:R-:W-:Y:S06]  /*ad00*/  @!P6 BRA `(.L_x_78) ;  /* 0x000000000090e947 */ /* 0x000fec0003800000 */
[----:B------:R-:W1:Y:S01]  /*ad10*/  S2R R7, SR_CgaCtaId ;  /* 0x0000000000077919 */ /* 0x000e620000008800 */
[----:B------:R-:W-:-:S04]  /*ad20*/  MOV R6, 0x400 ;  /* 0x0000040000067802 */ /* 0x000fc80000000f00 */
[----:B-1----:R-:W-:Y:S02]  /*ad30*/  LEA R9, R7, R6, 0x18 ;  /* 0x0000000607097211 */ /* 0x002fe400078ec0ff */
[----:B------:R-:W-:-:S03]  /*ad40*/  SHF.L.U32 R6, R5, 0x1f, RZ ;  /* 0x0000001f05067819 */ /* 0x000fc600000006ff */
[----:B------:R-:W-:-:S04]  /*ad50*/  IMAD R7, R0, 0x8, R9 ;  /* 0x0000000800077824 */ /* 0x000fc800078e0209 */
[----:B------:R-:W1:Y:S02]  /*ad60*/  SYNCS.PHASECHK.TRANS64.TRYWAIT P2, [R7+URZ+0xe460], R6 ;  /* 0x00e46006070075a7 */ /* 0x000e64000804017f */
[----:B-1----:R-:W-:Y:S05]  /*ad70*/  @!P2 BRA `(.L_x_79) ;  /* 0x0000001400f8a947 */ /* 0x002fea0003800000 */
.L_x_129:
[----:B------:R-:W-:Y:S01]  /*ad80*/  UPRMT UR4, UR6, 0x9910, URZ ;  /* 0x0000991006047896 */ /* 0x000fe2000800003f */
[----:B-1----:R-:W-:-:S03]  /*ad90*/  @P1 IMAD.MOV.U32 R6, RZ, RZ, 0x1000 ;  /* 0x00001000ff061424 */ /* 0x002fc600078e00ff */
[----:B------:R-:W-:Y:S01]  /*ada0*/  UISETP.NE.AND UP0, UPT, UR4, 0x2, UPT ;  /* 0x000000020400788c */ /* 0x000fe2000bf05270 */
[----:B------:R1:W-:Y:S05]  /*adb0*/  @P1 SYNCS.ARRIVE.TRANS64 RZ, [R7+URZ+0xe450], R6 ;  /* 0x00e4500607ff19a7 */ /* 0x0003ea000800003f */
[----:B------:R-:W-:-:S13]  /*adc0*/  PLOP3.LUT P2, PT, PT, PT, UP0, 0x80, 0x0 ;  /* 0x000000000000781c */ /* 0x000fda0003f4f008 */
[----:B-1----:R-:W-:Y:S05]  /*add0*/  @P2 BRA `(.L_x_80) ;  /* 0x0000000000042947 */ /* 0x002fea0003800000 */
[----:B------:R-:W-:Y:S01]  /*ade0*/  BPT.TRAP 0x1 ;  /* 0x000000040000795c */ /* 0x000fe20000300000 */
.L_x_80:
[----:B------:R-:W-:Y:S05]  /*adf0*/  @P0 BRA `(.L_x_81) ;  /* 0x0000000000040947 */ /* 0x000fea0003800000 */
[----:B------:R-:W-:Y:S01]  /*ae00*/  BPT.TRAP 0x1 ;  /* 0x000000040000795c */ /* 0x000fe20000300000 */
.L_x_81:
[----:B------:R-:W-:Y:S01]  /*ae10*/  R2UR UR4, R9 ;  /* 0x00000000090472ca */ /* 0x000fe200000e0000 */
[----:B------:R-:W-:Y:S01]  /*ae20*/  UIADD3 UR16, UP0, UR14, 0xf0, URZ ;  /* 0x000000f00e107890 */ /* 0x000fe2000ff1e03f */
[----:B------:R-:W-:Y:S01]  /*ae30*/  R2UR UR9, R7 ;  /* 0x00000000070972ca */ /* 0x000fe200000e0000 */
[----:B------:R-:W-:Y:S01]  /*ae40*/  UMOV UR5, 0x10000000 ;  /* 0x1000000000057882 */ /* 0x000fe20000000000 */
[----:B------:R-:W-:Y:S01]  /*ae50*/  R2UR UR8, R0 ;  /* 0x00000000000872ca */ /* 0x000fe200000e0000 */
[----:B------:R-:W-:Y:S01]  /*ae60*/  UIADD3.X UR17, URZ, UR15, URZ, UP0, !UPT ;  /* 0x0000000f3f117290 */ /* 0x000fe200087fe43f */
[----:B------:R-:W-:Y:S01]  /*ae70*/  R2UR UR11, R3 ;  /* 0x00000000030b72ca */ /* 0x000fe200000e0000 */
[----:B------:R-:W-:Y:S01]  /*ae80*/  UMOV UR10, URZ ;  /* 0x0000003f000a7c82 */ /* 0x000fe20008000000 */
[----:B------:R-:W-:Y:S02]  /*ae90*/  R2UR UR12, R10 ;  /* 0x000000000a0c72ca */ /* 0x000fe400000e0000 */
[----:B------:R-:W-:-:S02]  /*aea0*/  R2UR UR13, R2 ;  /* 0x00000000020d72ca */ /* 0x000fc400000e0000 */
[----:B------:R-:W-:-:S03]  /*aeb0*/  IADD3 R0, R0, 0x1, RZ ;  /* 0x0000000100007810 */ /* 0x000fc60007ffe0ff */
[----:B------:R-:W-:Y:S01]  /*aec0*/  UIADD3 UR9, UR9, 0xe450, URZ ;  /* 0x0000e45009097890 */ /* 0x000fe2000fffe03f */
[----:B------:R-:W-:Y:S01]  /*aed0*/  ISETP.NE.AND P2, PT, R0, 0x2, PT ;  /* 0x000000020000780c */ /* 0x000fe20003f45270 */
[----:B------:R-:W-:-:S03]  /*aee0*/  ULEA UR8, UR8, UR4, 0xc ;  /* 0x0000000408087291 */ /* 0x000fc6000f8e603f */
[----:B------:R-:W-:Y:S01]  /*aef0*/  UMOV UR4, 0x0 ;  /* 0x0000000000047882 */ /* 0x000fe20000000000 */
[----:B------:R-:W-:Y:S02]  /*af00*/  SEL R6, RZ, 0x1, P2 ;  /* 0x00000001ff067807 */ /* 0x000fe40001000000 */
[----:B------:R-:W-:Y:S02]  /*af10*/  SEL R0, R0, RZ, P2 ;  /* 0x000000ff00007207 */ /* 0x000fe40001000000 */
[----:B------:R-:W-:Y:S01]  /*af20*/  LOP3.LUT R5, R5, R6, RZ, 0x3c, !PT ;  /* 0x0000000605057212 */ /* 0x000fe200078e3cff */
[----:B------:R1:W-:Y:S02]  /*af30*/  UTMALDG.4D [UR8], [UR16], desc[UR4] ;  /* 0x00000408100075b4 */ /* 0x0003e40008019000 */
[----:B-1----:R-:W-:-:S07]  /*af40*/  IMAD.MOV.U32 R6, RZ, RZ, 0x40 ;  /* 0x00000040ff067424 */ /* 0x002fce00078e00ff */
.L_x_78:
[----:B------:R-:W-:Y:S05]  /*af50*/  BSYNC B1 ;  /* 0x0000000000017941 */ /* 0x000fea0003800000 */
.L_x_77:
[----:B------:R-:W-:Y:S01]  /*af60*/  LOP3.LUT P2, RZ, R4, 0xff, RZ, 0xc0, !PT ;  /* 0x000000ff04ff7812 */ /* 0x000fe2000784c0ff */
[----:B------:R-:W-:-:S12]  /*af70*/  BSSY B1, `(.L_x_82) ;  /* 0x0000009000017945 */ /* 0x000fd80003800000 */
[----:B------:R-:W-:Y:S05]  /*af80*/  @!P2 BRA `(.L_x_83) ;  /* 0x00000000001ca947 */ /* 0x000fea0003800000 */
[----:B------:R-:W1:Y:S01]  /*af90*/  S2R R7, SR_CgaCtaId ;  /* 0x0000000000077919 */ /* 0x000e620000008800 */
[----:B------:R-:W-:-:S04]  /*afa0*/  MOV R4, 0x400 ;  /* 0x0000040000047802 */ /* 0x000fc80000000f00 */
[----:B-1----:R-:W-:Y:S02]  /*afb0*/  LEA R7, R7, R4, 0x18 ;  /* 0x0000000407077211 */ /* 0x002fe400078ec0ff */
[----:B------:R-:W-:Y:S02]  /*afc0*/  SHF.L.U32 R4, RZ, 0x1f, RZ ;  /* 0x0000001fff047819 */ /* 0x000fe400000006ff */
[----:B------:R1:W-:Y:S02]  /*afd0*/  SYNCS.ARRIVE.TRANS64.A1T0 RZ, [R7+URZ+0xe4b0], RZ ;  /* 0x00e4b0ff07ff79a7 */ /* 0x0003e4000810003f */
[----:B------:R-:W2:Y:S02]  /*afe0*/  SYNCS.PHASECHK.TRANS64.TRYWAIT P2, [R7+URZ+0xe4b0], R4 ;  /* 0x00e4b004070075a7 */ /* 0x000ea4000804017f */
[----:B-12---:R-:W-:Y:S05]  /*aff0*/  @!P2 BRA `(.L_x_84) ;  /* 0x00000014006ca947 */ /* 0x006fea0003800000 */
.L_x_83:
[----:B------:R-:W-:Y:S05]  /*b000*/  BSYNC B1 ;  /* 0x0000000000017941 */ /* 0x000fea0003800000 */
.L_x_82:
[----:B------:R-:W-:Y:S04]  /*b010*/  BSSY B1, `(.L_x_85) ;  /* 0x0000028000017945 */ /* 0x000fe80003800000 */
[----:B------:R-:W-:Y:S05]  /*b020*/  @!P6 BRA `(.L_x_86) ;  /* 0x000000000098e947 */ /* 0x000fea0003800000 */
[----:B-1----:R-:W1:Y:S01]  /*b030*/  S2R R7, SR_CgaCtaId ;  /* 0x0000000000077919 */ /* 0x002e620000008800 */
[----:B------:R-:W-:Y:S02]  /*b040*/  MOV R4, 0x400 ;  /* 0x0000040000047802 */ /* 0x000fe40000000f00 */
[----:B------:R-:W-:Y:S02]  /*b050*/  SHF.L.U32 R9, R5, 0x1f, RZ ;  /* 0x0000001f05097819 */ /* 0x000fe400000006ff */
[----:B-1----:R-:W-:-:S05]  /*b060*/  LEA R7, R7, R4, 0x18 ;  /* 0x0000000407077211 */ /* 0x002fca00078ec0ff */
[----:B------:R-:W-:-:S04]  /*b070*/  IMAD R4, R0, 0x8, R7 ;  /* 0x0000000800047824 */ /* 0x000fc800078e0207 */
[----:B------:R-:W1:Y:S02]  /*b080*/  SYNCS.PHASECHK.TRANS64.TRYWAIT P2, [R4+URZ+0xe460], R9 ;  /* 0x00e46009040075a7 */ /* 0x000e64000804017f */
[----:B-1----:R-:W-:Y:S05]  /*b090*/  @!P2 BRA `(.L_x_87) ;  /* 0x000000140058a947 */ /* 0x002fea0003800000 */
.L_x_130:
[----:B------:R-:W-:Y:S01]  /*b0a0*/  UPRMT UR4, UR6, 0x9910, URZ ;  /* 0x0000991006047896 */ /* 0x000fe2000800003f */
[----:B-1----:R-:W-:-:S03]  /*b0b0*/  @P1 MOV R9, 0x1000 ;  /* 0x0000100000091802 */ /* 0x002fc60000000f00 */
[----:B------:R-:W-:Y:S01]  /*b0c0*/  UISETP.NE.AND UP0, UPT, UR4, 0x2, UPT ;  /* 0x000000020400788c */ /* 0x000fe2000bf05270 */
[----:B------:R1:W-:Y:S05]  /*b0d0*/  @P1 SYNCS.ARRIVE.TRANS64 RZ, [R4+URZ+0xe450], R9 ;  /* 0x00e4500904ff19a7 */ /* 0x0003ea000800003f */
[----:B------:R-:W-:-:S13]  /*b0e0*/  PLOP3.LUT P2, PT, PT, PT, UP0, 0x80, 0x0 ;  /* 0x000000000000781c */ /* 0x000fda0003f4f008 */
[----:B-1----:R-:W-:Y:S05]  /*b0f0*/  @P2 BRA `(.L_x_88) ;  /* 0x0000000000042947 */ /* 0x002fea0003800000 */
[----:B------:R-:W-:Y:S01]  /*b100*/  BPT.TRAP 0x1 ;  /* 0x000000040000795c */ /* 0x000fe20000300000 */
.L_x_88:
[----:B------:R-:W-:Y:S05]  /*b110*/  @P0 BRA `(.L_x_89) ;  /* 0x0000000000040947 */ /* 0x000fea0003800000 */
[----:B------:R-:W-:Y:S01]  /*b120*/  BPT.TRAP 0x1 ;  /* 0x000000040000795c */ /* 0x000fe20000300000 */
.L_x_89:
[----:B------:R-:W-:Y:S01]  /*b130*/  R2UR UR4, R7 ;  /* 0x00000000070472ca */ /* 0x000fe200000e0000 */
[----:B------:R-:W-:Y:S01]  /*b140*/  UIADD3 UR16, UP0, UR14, 0xf0, URZ ;  /* 0x000000f00e107890 */ /* 0x000fe2000ff1e03f */
[----:B------:R-:W-:Y:S01]  /*b150*/  R2UR UR11, R3 ;  /* 0x00000000030b72ca */ /* 0x000fe200000e0000 */
[----:B------:R-:W-:Y:S01]  /*b160*/  UMOV UR10, URZ ;  /* 0x0000003f000a7c82 */ /* 0x000fe20008000000 */
[----:B------:R-:W-:Y:S01]  /*b170*/  R2UR UR5, R6 ;  /* 0x00000000060572ca */ /* 0x000fe200000e0000 */
[----:B------:R-:W-:Y:S01]  /*b180*/  UIADD3.X UR17, URZ, UR15, URZ, UP0, !UPT ;  /* 0x0000000f3f117290 */ /* 0x000fe200087fe43f */
[----:B------:R-:W-:Y:S02]  /*b190*/  R2UR UR9, R4 ;  /* 0x00000000040972ca */ /* 0x000fe400000e0000 */
[C---:B------:R-:W-:Y:S01]  /*b1a0*/  R2UR UR8, R0.reuse ;  /* 0x00000000000872ca */ /* 0x040fe200000e0000 */
[----:B------:R-:W-:Y:S01]  /*b1b0*/  VIADD R0, R0, 0x1 ;  /* 0x0000000100007836 */ /* 0x000fe20000000000 */
[----:B------:R-:W-:-:S02]  /*b1c0*/  R2UR UR12, R10 ;  /* 0x000000000a0c72ca */ /* 0x000fc400000e0000 */
[----:B------:R-:W-:Y:S02]  /*b1d0*/  R2UR UR13, R2 ;  /* 0x00000000020d72ca */ /* 0x000fe400000e0000 */
[----:B------:R-:W-:-:S03]  /*b1e0*/  ISETP.NE.AND P2, PT, R0, 0x2, PT ;  /* 0x000000020000780c */ /* 0x000fc60003f45270 */
[----:B------:R-:W-:Y:S01]  /*b1f0*/  UIADD3 UR11, UR11, UR5, URZ ;  /* 0x000000050b0b7290 */ /* 0x000fe2000fffe03f */
[----:B------:R-:W-:Y:S01]  /*b200*/  SEL R2, RZ, 0x1, P2 ;  /* 0x00000001ff027807 */ /* 0x000fe20001000000 */
[----:B------:R-:W-:Y:S01]  /*b210*/  UIADD3 UR9, UR9, 0xe450, URZ ;  /* 0x0000e45009097890 */ /* 0x000fe2000fffe03f */
[----:B------:R-:W-:Y:S01]  /*b220*/  SEL R0, R0, RZ, P2 ;  /* 0x000000ff00007207 */ /* 0x000fe20001000000 */
[----:B------:R-:W-:Y:S01]  /*b230*/  ULEA UR8, UR8, UR4, 0xc ;  /* 0x0000000408087291 */ /* 0x000fe2000f8e603f */
[----:B------:R-:W-:Y:S01]  /*b240*/  LOP3.LUT R5, R5, R2, RZ, 0x3c, !PT ;  /* 0x0000000205057212 */ /* 0x000fe200078e3cff */
[----:B------:R-:W-:Y:S01]  /*b250*/  UMOV UR5, 0x10000000 ;  /* 0x1000000000057882 */ /* 0x000fe20000000000 */
[----:B------:R-:W-:-:S06]  /*b260*/  UMOV UR4, 0x0 ;  /* 0x0000000000047882 */ /* 0x000fcc0000000000 */
[----:B------:R2:W-:Y:S02]  /*b270*/  UTMALDG.4D [UR8], [UR16], desc[UR4] ;  /* 0x00000408100075b4 */ /* 0x0005e40008019000 */
[----:B--2---:R-:W-:Y:S01]  /*b280*/  NOP ;  /* 0x0000000000007918 */ /* 0x004fe20000000000 */
.L_x_86:
[----:B------:R-:W-:Y:S05]  /*b290*/  BSYNC B1 ;  /* 0x0000000000017941 */ /* 0x000fea0003800000 */
.L_x_85:
[----:B------:R-:W-:Y:S01]  /*b2a0*/  VIADD R17, R17, UR7 ;  /* 0x0000000711117c36 */ /* 0x000fe20008000000 */
[----:B-1----:R-:W-:-:S04]  /*b2b0*/  PRMT R4, RZ, 0x7610, R4 ;  /* 0x00007610ff047816 */ /* 0x002fc80000000004 */
[----:B------:R-:W-:-:S13]  /*b2c0*/  ISETP.GE.AND P2, PT, R17, UR18, PT ;  /* 0x0000001211007c0c */ /* 0x000fda000bf46270 */
[----:B------:R-:W-:Y:S05]  /*b2d0*/  @!P2 BRA `(.L_x_90) ;  /* 0xfffffff8000ca947 */ /* 0x000fea000383ffff */
[----:B------:R-:W-:Y:S05]  /*b2e0*/  BSYNC B0 ;  /* 0x0000000000007941 */ /* 0x000fea0003800000 */
.L_x_75:
[----:B------:R-:W-:Y:S05]  /*b2f0*/  EXIT ;  /* 0x000000000000794d */ /* 0x000fea0003800000 */
.L_x_74:
[----:B-1----:R-:W-:Y:S02]  /*b300*/  ULDC UR4, c[0x0][0xa00] ;  /* 0x0002800000047ab9 */ /* 0x002fe40000000800 */
[----:B------:R-:W-:-:S13]  /*b310*/  ISETP.GE.AND P0, PT, R17, UR4, PT ;  /* 0x0000000411007c0c */ /* 0x000fda000bf06270 */
[----:B------:R-:W-:Y:S05]  /*b320*/  @P0 EXIT ;  /* 0x000000000000094d */ /* 0x000fea0003800000 */
[----:B------:R-:W-:Y:S01]  /*b330*/  LOP3.LUT P0, RZ, R2, 0x1f, RZ, 0xc0, !PT ;  /* 0x0000001f02ff7812 */ /* 0x000fe2000780c0ff */
[----:B------:R-:W-:Y:S01]  /*b340*/  BSSY B0, `(.L_x_91) ;  /* 0x00000e2000007945 */ /* 0x000fe20003800000 */
[----:B------:R-:W-:Y:S01]  /*b350*/  MOV R4, 0x1 ;  /* 0x0000000100047802 */ /* 0x000fe20000000f00 */
[----:B------:R-:W-:Y:S01]  /*b360*/  IMAD.MOV.U32 R5, RZ, RZ, RZ ;  /* 0x000000ffff057224 */ /* 0x000fe200078e00ff */
[----:B------:R-:W-:Y:S01]  /*b370*/  PLOP3.LUT P0, PT, P0, P2, PT, 0x2a, 0x0 ;  /* 0x000000000000781c */ /* 0x000fe20000704572 */
[----:B------:R-:W-:Y:S01]  /*b380*/  IMAD.MOV.U32 R0, RZ, RZ, 0x1 ;  /* 0x00000001ff007424 */ /* 0x000fe200078e00ff */
[----:B------:R-:W-:Y:S01]  /*b390*/  ULOP3.LUT UR5, UR46, 0x2, URZ, 0xfc, !UPT ;  /* 0x000000022e057892 */ /* 0x000fe2000f8efc3f */
[----:B------:R-:W-:Y:S01]  /*b3a0*/  ULDC.64 UR6, c[0x0][0x198] ;  /* 0x0000660000067ab9 */ /* 0x000fe20000000a00 */
[----:B------:R-:W-:-:S10]  /*b3b0*/  ULDC UR14, c[0x0][0xc] ;  /* 0x00000300000e7ab9 */ /* 0x000fd40000000800 */
.L_x_118:
[----:B------:R-:W1:Y:S01]  /*b3c0*/  LDC R2, c[0x0][0xa04] ;  /* 0x00028100ff027b82 */ /* 0x000e620000000800 */
[----:B------:R-:W-:-:S07]  /*b3d0*/  UMOV UR4, 0xffffffff ;  /* 0xffffffff00047882 */ /* 0x000fce0000000000 */
        /* <DEDUP_REMOVED lines=9> */
[----:B-1----:R-:W-:Y:S01]  /*b470*/  @P3 IMAD.HI.U32 R10, R17, R6, RZ ;  /* 0x00000006110a3227 */ /* 0x002fe200078e00ff */
[----:B------:R-:W-:-:S04]  /*b480*/  MOV R6, R17 ;  /* 0x0000001100067202 */ /* 0x000fc80000000f00 */
[----:B------:R-:W-:-:S05]  /*b490*/  @P3 SHF.R.U32.HI R6, RZ, R7, R10 ;  /* 0x00000007ff063219 */ /* 0x000fca000001160a */
[----:B--2---:R-:W-:-:S04]  /*b4a0*/  @P4 IMAD.HI.U32 R9, R6, R9, RZ ;  /* 0x0000000906094227 */ /* 0x004fc800078e00ff */
[----:B------:R-:W-:Y:S01]  /*b4b0*/  IMAD.MOV.U32 R7, RZ, RZ, R6 ;  /* 0x000000ffff077224 */ /* 0x000fe200078e0006 */
[----:B---3--:R-:W-:-:S05]  /*b4c0*/  @P4 SHF.R.U32.HI R7, RZ, R12, R9 ;  /* 0x0000000cff074219 */ /* 0x008fca0000011609 */
[----:B------:R-:W-:Y:S02]  /*b4d0*/  IMAD.MOV.U32 R9, RZ, RZ, R7 ;  /* 0x000000ffff097224 */ /* 0x000fe400078e0007 */
[----:B----4-:R-:W-:-:S05]  /*b4e0*/  @P5 IMAD.HI.U32 R2, R7, R2, RZ ;  /* 0x0000000207025227 */ /* 0x010fca00078e00ff */
[----:B------:R-:W-:Y:S02]  /*b4f0*/  @P5 SHF.R.U32.HI R9, RZ, R3, R2 ;  /* 0x00000003ff095219 */ /* 0x000fe40000011602 */
[----:B------:R-:W-:-:S05]  /*b500*/  IADD3 R3, -R7, RZ, RZ ;  /* 0x000000ff07037210 */ /* 0x000fca0007ffe1ff */
[----:B------:R-:W-:Y:S02]  /*b510*/  IMAD R2, R11, R3, R6 ;  /* 0x000000030b027224 */ /* 0x000fe400078e0206 */
[----:B------:R-:W-:-:S04]  /*b520*/  IMAD.MOV R3, RZ, RZ, -R9 ;  /* 0x000000ffff037224 */ /* 0x000fc800078e0a09 */
[----:B------:R-:W-:Y:S01]  /*b530*/  IMAD R3, R8, R3, R7 ;  /* 0x0000000308037224 */ /* 0x000fe200078e0207 */
[----:B------:R-:W-:Y:S06]  /*b540*/  BRA.DIV UR4, `(.L_x_92) ;  /* 0x0000001204407947 */ /* 0x000fec000b800000 */
[----:B------:R-:W-:-:S13]  /*b550*/  ELECT P6, URZ, PT ;  /* 0x00000000003f782f */ /* 0x000fda00038c0000 */
.L_x_133:
[----:B------:R-:W1:Y:S01]  /*b560*/  LDC R6, c[0x0][0x28c] ;  /* 0x0000a300ff067b82 */ /* 0x000e620000000800 */
[----:B------:R-:W-:Y:S01]  /*b570*/  BSSY B1, `(.L_x_93) ;  /* 0x0000027000017945 */ /* 0x000fe20003800000 */
[----:B-1----:R-:W-:-:S13]  /*b580*/  ISETP.GT.AND P3, PT, R6, RZ, P6 ;  /* 0x000000ff0600720c */ /* 0x002fda0003764270 */
[----:B------:R-:W-:Y:S05]  /*b590*/  @!P3 BRA `(.L_x_94) ;  /* 0x000000000090b947 */ /* 0x000fea0003800000 */
[----:B------:R-:W1:Y:S01]  /*b5a0*/  S2R R8, SR_CgaCtaId ;  /* 0x0000000000087919 */ /* 0x000e620000008800 */
[----:B------:R-:W-:-:S04]  /*b5b0*/  MOV R7, 0x400 ;  /* 0x0000040000077802 */ /* 0x000fc80000000f00 */
[----:B-1----:R-:W-:Y:S02]  /*b5c0*/  LEA R10, R8, R7, 0x18 ;  /* 0x00000007080a7211 */ /* 0x002fe400078ec0ff */
[----:B------:R-:W-:-:S03]  /*b5d0*/  SHF.L.U32 R7, R0, 0x1f, RZ ;  /* 0x0000001f00077819 */ /* 0x000fc600000006ff */
[----:B------:R-:W-:-:S04]  /*b5e0*/  IMAD R8, R5, 0x8, R10 ;  /* 0x0000000805087824 */ /* 0x000fc800078e020a */
[----:B------:R-:W1:Y:S02]  /*b5f0*/  SYNCS.PHASECHK.TRANS64.TRYWAIT P4, [R8+URZ+0xe428], R7 ;  /* 0x00e42807080075a7 */ /* 0x000e64000808017f */
[----:B-1----:R-:W-:Y:S05]  /*b600*/  @!P4 BRA `(.L_x_95) ;  /* 0x000000100030c947 */ /* 0x002fea0003800000 */
.L_x_134:
[----:B------:R-:W-:Y:S01]  /*b610*/  UPRMT UR4, UR5, 0x9910, URZ ;  /* 0x0000991005047896 */ /* 0x000fe2000800003f */
[----:B-1----:R-:W-:-:S03]  /*b620*/  @P2 MOV R7, 0x2000 ;  /* 0x0000200000072802 */ /* 0x002fc60000000f00 */
[----:B------:R-:W-:Y:S01]  /*b630*/  UISETP.NE.AND UP0, UPT, UR4, 0x2, UPT ;  /* 0x000000020400788c */ /* 0x000fe2000bf05270 */
[----:B------:R1:W-:Y:S05]  /*b640*/  @P2 SYNCS.ARRIVE.TRANS64 RZ, [R8+URZ+0xe400], R7 ;  /* 0x00e4000708ff29a7 */ /* 0x0003ea000800003f */
[----:B------:R-:W-:-:S13]  /*b650*/  PLOP3.LUT P4, PT, PT, PT, UP0, 0x80, 0x0 ;  /* 0x000000000000781c */ /* 0x000fda0003f8f008 */
[----:B-1----:R-:W-:Y:S05]  /*b660*/  @P4 BRA `(.L_x_96) ;  /* 0x0000000000044947 */ /* 0x002fea0003800000 */
[----:B------:R-:W-:Y:S01]  /*b670*/  BPT.TRAP 0x1 ;  /* 0x000000040000795c */ /* 0x000fe20000300000 */
.L_x_96:
[----:B------:R-:W-:Y:S05]  /*b680*/  @P0 BRA `(.L_x_97) ;  /* 0x0000000000040947 */ /* 0x000fea0003800000 */
[----:B------:R-:W-:Y:S01]  /*b690*/  BPT.TRAP 0x1 ;  /* 0x000000040000795c */ /* 0x000fe20000300000 */
.L_x_97:
[----:B------:R-:W-:Y:S01]  /*b6a0*/  IMAD R10, R5, 0x2000, R10 ;  /* 0x00002000050a7824 */ /* 0x000fe200078e020a */
[----:B------:R-:W-:Y:S01]  /*b6b0*/  R2UR UR9, R8 ;  /* 0x00000000080972ca */ /* 0x000fe200000e0000 */
[----:B------:R-:W-:Y:S01]  /*b6c0*/  UIADD3 UR16, UP0, UR6, 0x1f0, URZ ;  /* 0x000001f006107890 */ /* 0x000fe2000ff1e03f */
[----:B------:R-:W-:Y:S01]  /*b6d0*/  R2UR UR12, R2 ;  /* 0x00000000020c72ca */ /* 0x000fe200000e0000 */
[----:B------:R-:W-:Y:S01]  /*b6e0*/  UMOV UR18, 0x0 ;  /* 0x0000000000127882 */ /* 0x000fe20000000000 */
[----:B------:R-:W-:Y:S01]  /*b6f0*/  R2UR UR8, R10 ;  /* 0x000000000a0872ca */ /* 0x000fe200000e0000 */
[----:B------:R-:W-:Y:S01]  /*b700*/  UIADD3.X UR17, URZ, UR7, URZ, UP0, !UPT ;  /* 0x000000073f117290 */ /* 0x000fe200087fe43f */
[----:B------:R-:W-:Y:S01]  /*b710*/  R2UR UR13, R3 ;  /* 0x00000000030d72ca */ /* 0x000fe200000e0000 */
[----:B------:R-:W-:Y:S01]  /*b720*/  UMOV UR19, 0x10000000 ;  /* 0x1000000000137882 */ /* 0x000fe20000000000 */
[----:B------:R-:W-:Y:S01]  /*b730*/  UMOV UR10, URZ ;  /* 0x0000003f000a7c82 */ /* 0x000fe20008000000 */
[----:B------:R-:W-:Y:S01]  /*b740*/  UMOV UR11, URZ ;  /* 0x0000003f000b7c82 */ /* 0x000fe20008000000 */
[----:B------:R-:W-:-:S03]  /*b750*/  VIADD R5, R5, 0x1 ;  /* 0x0000000105057836 */ /* 0x000fc60000000000 */
[----:B------:R-:W-:Y:S02]  /*b760*/  UIADD3 UR9, UR9, 0xe400, URZ ;  /* 0x0000e40009097890 */ /* 0x000fe4000fffe03f */
[C---:B------:R-:W-:Y:S02]  /*b770*/  ISETP.NE.AND P4, PT, R5.reuse, 0x5, PT ;  /* 0x000000050500780c */ /* 0x040fe40003f85270 */
[----:B------:R-:W-:Y:S02]  /*b780*/  UIADD3 UR8, UR8, 0x2000, URZ ;  /* 0x0000200008087890 */ /* 0x000fe4000fffe03f */
[----:B------:R-:W-:Y:S02]  /*b790*/  SEL R7, RZ, 0x1, P4 ;  /* 0x00000001ff077807 */ /* 0x000fe40002000000 */
[----:B------:R-:W-:Y:S02]  /*b7a0*/  SEL R5, R5, RZ, P4 ;  /* 0x000000ff05057207 */ /* 0x000fe40002000000 */
[----:B------:R-:W-:-:S03]  /*b7b0*/  LOP3.LUT R0, R0, R7, RZ, 0x3c, !PT ;  /* 0x0000000700007212 */ /* 0x000fc600078e3cff */
[----:B------:R1:W-:Y:S02]  /*b7c0*/  UTMALDG.4D [UR8], [UR16], desc[UR18] ;  /* 0x00001208100075b4 */ /* 0x0003e40008019000 */
[----:B-1----:R-:W-:Y:S02]  /*b7d0*/  NOP ;  /* 0x0000000000007918 */ /* 0x002fe40000000000 */
.L_x_94:
[----:B------:R-:W-:Y:S05]  /*b7e0*/  BSYNC B1 ;  /* 0x0000000000017941 */ /* 0x000fea0003800000 */
.L_x_93:
        /* <DEDUP_REMOVED lines=10> */
.L_x_99:
[----:B------:R-:W-:Y:S05]  /*b890*/  BSYNC B1 ;  /* 0x0000000000017941 */ /* 0x000fea0003800000 */
.L_x_98:
[----:B------:R-:W-:Y:S01]  /*b8a0*/  BSSY B1, `(.L_x_101) ;  /* 0x0000028000017945 */ /* 0x000fe20003800000 */
[----:B------:R-:W-:-:S03]  /*b8b0*/  MOV R9, RZ ;  /* 0x000000ff00097202 */ /* 0x000fc60000000f00 */
        /* <DEDUP_REMOVED lines=8> */
.L_x_135:
[----:B------:R-:W-:Y:S01]  /*b940*/  UPRMT UR4, UR5, 0x9910, URZ ;  /* 0x0000991005047896 */ /* 0x000fe2000800003f */
[----:B-1----:R-:W-:-:S03]  /*b950*/  @P2 IMAD.MOV.U32 R8, RZ, RZ, 0x2000 ;  /* 0x00002000ff082424 */ /* 0x002fc600078e00ff */
[----:B------:R-:W-:Y:S01]  /*b960*/  UISETP.NE.AND UP0, UPT, UR4, 0x2, UPT ;  /* 0x000000020400788c */ /* 0x000fe2000bf05270 */
[----:B------:R1:W-:Y:S05]  /*b970*/  @P2 SYNCS.ARRIVE.TRANS64 RZ, [R7+URZ+0xe400], R8 ;  /* 0x00e4000807ff29a7 */ /* 0x0003ea000800003f */
[----:B------:R-:W-:-:S13]  /*b980*/  PLOP3.LUT P3, PT, PT, PT, UP0, 0x80, 0x0 ;  /* 0x000000000000781c */ /* 0x000fda0003f6f008 */
[----:B-1----:R-:W-:Y:S05]  /*b990*/  @P3 BRA `(.L_x_104) ;  /* 0x0000000000043947 */ /* 0x002fea0003800000 */
[----:B------:R-:W-:Y:S01]  /*b9a0*/  BPT.TRAP 0x1 ;  /* 0x000000040000795c */ /* 0x000fe20000300000 */
.L_x_104:
[----:B------:R-:W-:Y:S05]  /*b9b0*/  @P0 BRA `(.L_x_105) ;  /* 0x0000000000040947 */ /* 0x000fea0003800000 */
[----:B------:R-:W-:Y:S01]  /*b9c0*/  BPT.TRAP 0x1 ;  /* 0x000000040000795c */ /* 0x000fe20000300000 */
.L_x_105:
[----:B------:R-:W-:Y:S01]  /*b9d0*/  LEA R4, R5, R4, 0xd ;  /* 0x0000000405047211 */ /* 0x000fe200078e68ff */
[----:B------:R-:W-:Y:S01]  /*b9e0*/  UIADD3 UR16, UP0, UR6, 0x2f0, URZ ;  /* 0x000002f006107890 */ /* 0x000fe2000ff1e03f */
[----:B------:R-:W-:Y:S01]  /*b9f0*/  R2UR UR9, R7 ;  /* 0x00000000070972ca */ /* 0x000fe200000e0000 */
[----:B------:R-:W-:Y:S01]  /*ba00*/  UMOV UR18, 0x0 ;  /* 0x0000000000127882 */ /* 0x000fe20000000000 */
[----:B------:R-:W-:Y:S01]  /*ba10*/  R2UR UR8, R4 ;  /* 0x00000000040872ca */ /* 0x000fe200000e0000 */
[----:B------:R-:W-:Y:S01]  /*ba20*/  UIADD3.X UR17, URZ, UR7, URZ, UP0, !UPT ;  /* 0x000000073f117290 */ /* 0x000fe200087fe43f */
[----:B------:R-:W-:Y:S01]  /*ba30*/  R2UR UR12, R2 ;  /* 0x00000000020c72ca */ /* 0x000fe200000e0000 */
[----:B------:R-:W-:Y:S01]  /*ba40*/  UMOV UR19, 0x10000000 ;  /* 0x1000000000137882 */ /* 0x000fe20000000000 */
[----:B------:R-:W-:Y:S01]  /*ba50*/  R2UR UR13, R3 ;  /* 0x00000000030d72ca */ /* 0x000fe200000e0000 */
[----:B------:R-:W-:Y:S01]  /*ba60*/  UMOV UR10, URZ ;  /* 0x0000003f000a7c82 */ /* 0x000fe20008000000 */
[----:B------:R-:W-:Y:S01]  /*ba70*/  UMOV UR11, URZ ;  /* 0x0000003f000b7c82 */ /* 0x000fe20008000000 */
[----:B------:R-:W-:-:S02]  /*ba80*/  VIADD R5, R5, 0x1 ;  /* 0x0000000105057836 */ /* 0x000fc40000000000 */
[----:B------:R-:W-:Y:S02]  /*ba90*/  IMAD.MOV.U32 R9, RZ, RZ, 0x1 ;  /* 0x00000001ff097424 */ /* 0x000fe400078e00ff */
[----:B------:R-:W-:Y:S01]  /*baa0*/  UIADD3 UR9, UR9, 0xe400, URZ ;  /* 0x0000e40009097890 */ /* 0x000fe2000fffe03f */
[----:B------:R-:W-:Y:S01]  /*bab0*/  ISETP.NE.AND P3, PT, R5, 0x5, PT ;  /* 0x000000050500780c */ /* 0x000fe20003f65270 */
[----:B------:R-:W-:-:S03]  /*bac0*/  UIADD3 UR8, UR8, 0x2000, URZ ;  /* 0x0000200008087890 */ /* 0x000fc6000fffe03f */
[----:B------:R-:W-:Y:S02]  /*bad0*/  SEL R7, RZ, 0x1, P3 ;  /* 0x00000001ff077807 */ /* 0x000fe40001800000 */
[----:B------:R-:W-:Y:S02]  /*bae0*/  SEL R5, R5, RZ, P3 ;  /* 0x000000ff05057207 */ /* 0x000fe40001800000 */
[----:B------:R-:W-:Y:S02]  /*baf0*/  LOP3.LUT R0, R0, R7, RZ, 0x3c, !PT ;  /* 0x0000000700007212 */ /* 0x000fe400078e3cff */
[----:B------:R2:W-:Y:S02]  /*bb00*/  UTMALDG.4D [UR8], [UR16], desc[UR18] ;  /* 0x00001208100075b4 */ /* 0x0005e40008019000 */
[----:B--2---:R-:W-:-:S03]  /*bb10*/  NOP ;  /* 0x0000000000007918 */ /* 0x004fc60000000000 */
.L_x_102:
[----:B------:R-:W-:Y:S05]  /*bb20*/  BSYNC B1 ;  /* 0x0000000000017941 */ /* 0x000fea0003800000 */
.L_x_101:
[----:B------:R-:W-:-:S13]  /*bb30*/  ISETP.GE.AND P3, PT, R6, 0x81, PT ;  /* 0x000000810600780c */ /* 0x000fda0003f66270 */
[----:B------:R-:W-:Y:S05]  /*bb40*/  @!P3 BRA `(.L_x_106) ;  /* 0x000000040070b947 */ /* 0x000fea0003800000 */
[----:B------:R-:W-:Y:S01]  /*bb50*/  IADD3 R6, R6, 0x7f, RZ ;  /* 0x0000007f06067810 */ /* 0x000fe20007ffe0ff */
[----:B------:R-:W-:Y:S03]  /*bb60*/  BSSY B1, `(.L_x_106) ;  /* 0x000005a000017945 */ /* 0x000fe60003800000 */
[----:B-1----:R-:W-:-:S04]  /*bb70*/  SHF.R.S32.HI R7, RZ, 0x1f, R6 ;  /* 0x0000001fff077819 */ /* 0x002fc80000011406 */
[----:B------:R-:W-:-:S04]  /*bb80*/  LEA.HI R4, R7, R6, RZ, 0x7 ;  /* 0x0000000607047211 */ /* 0x000fc800078f38ff */
[----:B------:R-:W-:-:S05]  /*bb90*/  SHF.R.S32.HI R4, RZ, 0x7, R4 ;  /* 0x00000007ff047819 */ /* 0x000fca0000011404 */
[----:B------:R-:W-:-:S07]  /*bba0*/  IMAD.SHL.U32 R4, R4, 0x2, RZ ;  /* 0x0000000204047824 */ /* 0x000fce00078e00ff */
.L_x_117:
[----:B------:R-:W-:Y:S04]  /*bbb0*/  BSSY B2, `(.L_x_107) ;  /* 0x0000027000027945 */ /* 0x000fe80003800000 */
[----:B------:R-:W-:Y:S05]  /*bbc0*/  @!P6 BRA `(.L_x_108) ;  /* 0x000000000094e947 */ /* 0x000fea0003800000 */
[----:B------:R-:W1:Y:S01]  /*bbd0*/  S2R R7, SR_CgaCtaId ;  /* 0x0000000000077919 */ /* 0x000e620000008800 */
[----:B------:R-:W-:Y:S02]  /*bbe0*/  MOV R6, 0x400 ;  /* 0x0000040000067802 */ /* 0x000fe40000000f00 */
[----:B------:R-:W-:Y:S02]  /*bbf0*/  SHF.L.U32 R8, R0, 0x1f, RZ ;  /* 0x0000001f00087819 */ /* 0x000fe400000006ff */
[----:B-1----:R-:W-:-:S05]  /*bc00*/  LEA R6, R7, R6, 0x18 ;  /* 0x0000000607067211 */ /* 0x002fca00078ec0ff */
[----:B------:R-:W-:-:S04]  /*bc10*/  IMAD R7, R5, 0x8, R6 ;  /* 0x0000000805077824 */ /* 0x000fc800078e0206 */
[----:B------:R-:W1:Y:S02]  /*bc20*/  SYNCS.PHASECHK.TRANS64.TRYWAIT P3, [R7+URZ+0xe428], R8 ;  /* 0x00e42808070075a7 */ /* 0x000e64000806017f */
[----:B-1----:R-:W-:Y:S05]  /*bc30*/  @!P3 BRA `(.L_x_109) ;  /* 0x0000000800e0b947 */ /* 0x002fea0003800000 */
.L_x_136:
[----:B------:R-:W-:Y:S01]  /*bc40*/  UPRMT UR4, UR5, 0x9910, URZ ;  /* 0x0000991005047896 */ /* 0x000fe2000800003f */
[----:B-1----:R-:W-:-:S03]  /*bc50*/  @P2 MOV R8, 0x2000 ;  /* 0x0000200000082802 */ /* 0x002fc60000000f00 */
[----:B------:R-:W-:Y:S01]  /*bc60*/  UISETP.NE.AND UP0, UPT, UR4, 0x2, UPT ;  /* 0x000000020400788c */ /* 0x000fe2000bf05270 */
[----:B------:R1:W-:Y:S05]  /*bc70*/  @P2 SYNCS.ARRIVE.TRANS64 RZ, [R7+URZ+0xe400], R8 ;  /* 0x00e4000807ff29a7 */ /* 0x0003ea000800003f */
[----:B------:R-:W-:-:S13]  /*bc80*/  PLOP3.LUT P3, PT, PT, PT, UP0, 0x80, 0x0 ;  /* 0x000000000000781c */ /* 0x000fda0003f6f008 */
[----:B-1----:R-:W-:Y:S05]  /*bc90*/  @P3 BRA `(.L_x_110) ;  /* 0x0000000000043947 */ /* 0x002fea0003800000 */
[----:B------:R-:W-:Y:S01]  /*bca0*/  BPT.TRAP 0x1 ;  /* 0x000000040000795c */ /* 0x000fe20000300000 */
.L_x_110:
[----:B------:R-:W-:Y:S05]  /*bcb0*/  @P0 BRA `(.L_x_111) ;  /* 0x0000000000040947 */ /* 0x000fea0003800000 */
[----:B------:R-:W-:Y:S01]  /*bcc0*/  BPT.TRAP 0x1 ;  /* 0x000000040000795c */ /* 0x000fe20000300000 */
.L_x_111:
        /* <DEDUP_REMOVED lines=11> */
[----:B------:R-:W-:-:S03]  /*bd80*/  VIADD R5, R5, 0x1 ;  /* 0x0000000105057836 */ /* 0x000fc60000000000 */
[----:B------:R-:W-:Y:S02]  /*bd90*/  UIADD3 UR9, UR9, 0xe400, URZ ;  /* 0x0000e40009097890 */ /* 0x000fe4000fffe03f */
[----:B------:R-:W-:Y:S01]  /*bda0*/  USHF.L.U32 UR11, UR11, 0x7, URZ ;  /* 0x000000070b0b7899 */ /* 0x000fe2000800063f */
[----:B------:R-:W-:Y:S01]  /*bdb0*/  ISETP.NE.AND P3, PT, R5, 0x5, PT ;  /* 0x000000050500780c */ /* 0x000fe20003f65270 */
[----:B------:R-:W-:-:S03]  /*bdc0*/  UIADD3 UR8, UR8, 0x2000, URZ ;  /* 0x0000200008087890 */ /* 0x000fc6000fffe03f */
[----:B------:R-:W-:Y:S02]  /*bdd0*/  SEL R7, RZ, 0x1, P3 ;  /* 0x00000001ff077807 */ /* 0x000fe40001800000 */
[----:B------:R-:W-:Y:S02]  /*bde0*/  SEL R5, R5, RZ, P3 ;  /* 0x000000ff05057207 */ /* 0x000fe40001800000 */
[----:B------:R-:W-:Y:S02]  /*bdf0*/  LOP3.LUT R0, R0, R7, RZ, 0x3c, !PT ;  /* 0x0000000700007212 */ /* 0x000fe400078e3cff */
[----:B------:R1:W-:Y:S02]  /*be00*/  UTMALDG.4D [UR8], [UR16], desc[UR18] ;  /* 0x00001208100075b4 */ /* 0x0003e40008019000 */
[----:B-1----:R-:W-:-:S03]  /*be10*/  NOP ;  /* 0x0000000000007918 */ /* 0x002fc60000000000 */
.L_x_108:
[----:B------:R-:W-:Y:S05]  /*be20*/  BSYNC B2 ;  /* 0x0000000000027941 */ /* 0x000fea0003800000 */
.L_x_107:
[----:B------:R-:W-:Y:S01]  /*be30*/  ISETP.LT.OR P3, PT, R4, 0x4, !P6 ;  /* 0x000000040400780c */ /* 0x000fe20007761670 */
[----:B------:R-:W-:-:S12]  /*be40*/  BSSY B2, `(.L_x_112) ;  /* 0x0000028000027945 */ /* 0x000fd80003800000 */
[----:B------:R-:W-:Y:S05]  /*be50*/  @P3 BRA `(.L_x_113) ;  /* 0x0000000000983947 */ /* 0x000fea0003800000 */
[----:B------:R-:W1:Y:S01]  /*be60*/  S2R R7, SR_CgaCtaId ;  /* 0x0000000000077919 */ /* 0x000e620000008800 */
[----:B------:R-:W-:Y:S02]  /*be70*/  MOV R6, 0x400 ;  /* 0x0000040000067802 */ /* 0x000fe40000000f00 */
[----:B------:R-:W-:Y:S02]  /*be80*/  SHF.L.U32 R8, R0, 0x1f, RZ ;  /* 0x0000001f00087819 */ /* 0x000fe400000006ff */
[----:B-1----:R-:W-:-:S04]  /*be90*/  LEA R6, R7, R6, 0x18 ;  /* 0x0000000607067211 */ /* 0x002fc800078ec0ff */
[----:B------:R-:W-:-:S04]  /*bea0*/  LEA R7, R5, R6, 0x3 ;  /* 0x0000000605077211 */ /* 0x000fc800078e18ff */
[----:B------:R-:W1:Y:S02]  /*beb0*/  SYNCS.PHASECHK.TRANS64.TRYWAIT P3, [R7+URZ+0xe428], R8 ;  /* 0x00e42808070075a7 */ /* 0x000e64000806017f */
[----:B-1----:R-:W-:Y:S05]  /*bec0*/  @!P3 BRA `(.L_x_114) ;  /* 0x000000080050b947 */ /* 0x002fea0003800000 */
.L_x_137:
[----:B------:R-:W-:Y:S01]  /*bed0*/  UPRMT UR4, UR5, 0x9910, URZ ;  /* 0x0000991005047896 */ /* 0x000fe2000800003f */
[----:B-1----:R-:W-:-:S03]  /*bee0*/  @P1 IMAD.MOV.U32 R8, RZ, RZ, 0x2000 ;  /* 0x00002000ff081424 */ /* 0x002fc600078e00ff */
[----:B------:R-:W-:Y:S01]  /*bef0*/  UISETP.NE.AND UP0, UPT, UR4, 0x2, UPT ;  /* 0x000000020400788c */ /* 0x000fe2000bf05270 */
[----:B------:R1:W-:Y:S05]  /*bf00*/  @P1 SYNCS.ARRIVE.TRANS64 RZ, [R7+URZ+0xe400], R8 ;  /* 0x00e4000807ff19a7 */ /* 0x0003ea000800003f */
[----:B------:R-:W-:-:S13]  /*bf10*/  PLOP3.LUT P3, PT, PT, PT, UP0, 0x80, 0x0 ;  /* 0x000000000000781c */ /* 0x000fda0003f6f008 */
[----:B-1----:R-:W-:Y:S05]  /*bf20*/  @P3 BRA `(.L_x_115) ;  /* 0x0000000000043947 */ /* 0x002fea0003800000 */
[----:B------:R-:W-:Y:S01]  /*bf30*/  BPT.TRAP 0x1 ;  /* 0x000000040000795c */ /* 0x000fe20000300000 */
.L_x_115:
[----:B------:R-:W-:Y:S05]  /*bf40*/  @P0 BRA `(.L_x_116) ;  /* 0x0000000000040947 */ /* 0x000fea0003800000 */
[----:B------:R-:W-:Y:S01]  /*bf50*/  BPT.TRAP 0x1 ;  /* 0x000000040000795c */ /* 0x000fe20000300000 */
.L_x_116:
        /* <DEDUP_REMOVED lines=11> */
[----:B------:R-:W-:Y:S01]  /*c010*/  IADD3 R5, R5, 0x1, RZ ;  /* 0x0000000105057810 */ /* 0x000fe20007ffe0ff */
[----:B------:R-:W-:-:S02]  /*c020*/  VIADD R9, R9, 0x1 ;  /* 0x0000000109097836 */ /* 0x000fc40000000000 */
[----:B------:R-:W-:Y:S01]  /*c030*/  UIADD3 UR9, UR9, 0xe400, URZ ;  /* 0x0000e40009097890 */ /* 0x000fe2000fffe03f */
[C---:B------:R-:W-:Y:S01]  /*c040*/  ISETP.NE.AND P3, PT, R5.reuse, 0x5, PT ;  /* 0x000000050500780c */ /* 0x040fe20003f65270 */
[----:B------:R-:W-:Y:S02]  /*c050*/  USHF.L.U32 UR11, UR11, 0x7, URZ ;  /* 0x000000070b0b7899 */ /* 0x000fe4000800063f */
[----:B------:R-:W-:Y:S01]  /*c060*/  UIADD3 UR8, UR8, 0x2000, URZ ;  /* 0x0000200008087890 */ /* 0x000fe2000fffe03f */
[----:B------:R-:W-:Y:S02]  /*c070*/  SEL R7, RZ, 0x1, P3 ;  /* 0x00000001ff077807 */ /* 0x000fe40001800000 */
[----:B------:R-:W-:Y:S02]  /*c080*/  SEL R5, R5, RZ, P3 ;  /* 0x000000ff05057207 */ /* 0x000fe40001800000 */
[----:B------:R-:W-:-:S04]  /*c090*/  LOP3.LUT R0, R0, R7, RZ, 0x3c, !PT ;  /* 0x0000000700007212 */ /* 0x000fc800078e3cff */
[----:B------:R1:W-:Y:S02]  /*c0a0*/  UTMALDG.4D [UR8], [UR16], desc[UR18] ;  /* 0x00001208100075b4 */ /* 0x0003e40008019000 */
[----:B-1----:R-:W-:Y:S01]  /*c0b0*/  NOP ;  /* 0x0000000000007918 */ /* 0x002fe20000000000 */
.L_x_113:
[----:B------:R-:W-:Y:S05]  /*c0c0*/  BSYNC B2 ;  /* 0x0000000000027941 */ /* 0x000fea0003800000 */
.L_x_112:
[C---:B------:R-:W-:Y:S01]  /*c0d0*/  ISETP.GT.AND P3, PT, R4.reuse, 0x4, PT ;  /* 0x000000040400780c */ /* 0x040fe20003f64270 */
[----:B------:R-:W-:-:S12]  /*c0e0*/  VIADD R4, R4, 0xfffffffe ;  /* 0xfffffffe04047836 */ /* 0x000fd80000000000 */
[----:B------:R-:W-:Y:S05]  /*c0f0*/  @P3 BRA `(.L_x_117) ;  /* 0xfffffff800ac3947 */ /* 0x000fea000383ffff */
[----:B------:R-:W-:Y:S05]  /*c100*/  BSYNC B1 ;  /* 0x0000000000017941 */ /* 0x000fea0003800000 */
.L_x_106:
[----:B------:R-:W-:Y:S01]  /*c110*/  IADD3 R17, R17, UR14, RZ ;  /* 0x0000000e11117c10 */ /* 0x000fe2000fffe0ff */
[----:B------:R-:W-:Y:S01]  /*c120*/  ULDC UR4, c[0x0][0xa00] ;  /* 0x0002800000047ab9 */ /* 0x000fe20000000800 */
[----:B-1----:R-:W-:Y:S02]  /*c130*/  PRMT R4, RZ, 0x7610, R4 ;  /* 0x00007610ff047816 */ /* 0x002fe40000000004 */
[----:B------:R-:W-:-:S13]  /*c140*/  ISETP.GE.AND P3, PT, R17, UR4, PT ;  /* 0x0000000411007c0c */ /* 0x000fda000bf66270 */
[----:B------:R-:W-:Y:S05]  /*c150*/  @!P3 BRA `(.L_x_118) ;  /* 0xfffffff00098b947 */ /* 0x000fea000383ffff */
[----:B------:R-:W-:Y:S05]  /*c160*/  BSYNC B0 ;  /* 0x0000000000007941 */ /* 0x000fea0003800000 */
.L_x_91:
[----:B------:R-:W-:Y:S05]  /*c170*/  EXIT ;  /* 0x000000000000794d */ /* 0x000fea0003800000 */
.L_x_17:
[----:B-1----:R-:W-:-:S04]  /*c180*/  IMAD.U32 R3, RZ, RZ, UR4 ;  /* 0x00000004ff037e24 */ /* 0x002fc8000f8e00ff */
[----:B------:R1:W2:Y:S03]  /*c190*/  SYNCS.PHASECHK.TRANS64.TRYWAIT P1, [R3+URZ+0xe450], R0 ;  /* 0x00e45000030075a7 */ /* 0x0002a6000802017f */
[----:B--2---:R-:W-:Y:S05]  /*c1a0*/  @!P1 NANOSLEEP.SYNCS 0x989680 ;  /* 0x009896800000995d */ /* 0x004fea0003900000 */
[----:B------:R-:W2:Y:S02]  /*c1b0*/  @!P1 SYNCS.PHASECHK.TRANS64 P1, [R3+URZ+0xe450], R0 ;  /* 0x00e45000030095a7 */ /* 0x000ea4000802007f */
[----:B--2---:R-:W-:Y:S05]  /*c1c0*/  @!P1 BRA `(.L_x_17) ;  /* 0xfffffffc00ec9947 */ /* 0x004fea000383ffff */
[----:B------:R-:W-:Y:S05]  /*c1d0*/  BRA `(.L_x_119) ;  /* 0xffffff5000747947 */ /* 0x000fea000383ffff */
.L_x_19:
[----:B-1----:R-:W-:-:S04]  /*c1e0*/  IMAD.U32 R5, RZ, RZ, UR16 ;  /* 0x00000010ff057e24 */ /* 0x002fc8000f8e00ff */
[----:B------:R1:W2:Y:S03]  /*c1f0*/  SYNCS.PHASECHK.TRANS64.TRYWAIT P1, [R5+URZ+0xe400], R0 ;  /* 0x00e40000050075a7 */ /* 0x0002a6000802017f */
[----:B--2---:R-:W-:Y:S05]  /*c200*/  @!P1 NANOSLEEP.SYNCS 0x989680 ;  /* 0x009896800000995d */ /* 0x004fea0003900000 */
[----:B------:R-:W2:Y:S02]  /*c210*/  @!P1 SYNCS.PHASECHK.TRANS64 P1, [R5+URZ+0xe400], R0 ;  /* 0x00e40000050095a7 */ /* 0x000ea4000802007f */
[----:B--2---:R-:W-:Y:S05]  /*c220*/  @!P1 BRA `(.L_x_19) ;  /* 0xfffffffc00ec9947 */ /* 0x004fea000383ffff */
[----:B------:R-:W-:Y:S05]  /*c230*/  BRA `(.L_x_120) ;  /* 0xffffff5000887947 */ /* 0x000fea000383ffff */
.L_x_20:
[----:B-1----:R-:W-:-:S04]  /*c240*/  MOV R0, UR4 ;  /* 0x0000000400007c02 */ /* 0x002fc80008000f00 */
[----:B------:R1:W2:Y:S03]  /*c250*/  SYNCS.PHASECHK.TRANS64.TRYWAIT P1, [R0+URZ+-0x8], R3 ;  /* 0xfffff803000075a7 */ /* 0x0002a6000802017f */
[----:B--2---:R-:W-:Y:S05]  /*c260*/  @!P1 NANOSLEEP.SYNCS 0x989680 ;  /* 0x009896800000995d */ /* 0x004fea0003900000 */
[----:B------:R-:W2:Y:S02]  /*c270*/  @!P1 SYNCS.PHASECHK.TRANS64 P1, [R0+URZ+-0x8], R3 ;  /* 0xfffff803000095a7 */ /* 0x000ea4000802007f */
[----:B--2---:R-:W-:Y:S05]  /*c280*/  @!P1 BRA `(.L_x_20) ;  /* 0xfffffffc00ec9947 */ /* 0x004fea000383ffff */
[----:B------:R-:W-:Y:S05]  /*c290*/  BRA `(.L_x_121) ;  /* 0xffffff5000787947 */ /* 0x000fea000383ffff */
.L_x_22:
[----:B-1----:R-:W-:-:S04]  /*c2a0*/  IMAD.U32 R9, RZ, RZ, UR10 ;  /* 0x0000000aff097e24 */ /* 0x002fc8000f8e00ff */
[----:B------:R1:W2:Y:S03]  /*c2b0*/  SYNCS.PHASECHK.TRANS64.TRYWAIT P1, [R9+URZ+0xe400], R4 ;  /* 0x00e40004090075a7 */ /* 0x0002a6000802017f */
[----:B--2---:R-:W-:Y:S05]  /*c2c0*/  @!P1 NANOSLEEP.SYNCS 0x989680 ;  /* 0x009896800000995d */ /* 0x004fea0003900000 */
[----:B------:R-:W2:Y:S02]  /*c2d0*/  @!P1 SYNCS.PHASECHK.TRANS64 P1, [R9+URZ+0xe400], R4 ;  /* 0x00e40004090095a7 */ /* 0x000ea4000802007f */
[----:B--2---:R-:W-:Y:S05]  /*c2e0*/  @!P1 BRA `(.L_x_22) ;  /* 0xfffffffc00ec9947 */ /* 0x004fea000383ffff */
[----:B------:R-:W-:Y:S05]  /*c2f0*/  BRA `(.L_x_122) ;  /* 0xffffff7800ac7947 */ /* 0x000fea000383ffff */
.L_x_27:
[----:B-1----:R-:W-:-:S04]  /*c300*/  IMAD.U32 R6, RZ, RZ, UR10 ;  /* 0x0000000aff067e24 */ /* 0x002fc8000f8e00ff */
[----:B------:R1:W2:Y:S03]  /*c310*/  SYNCS.PHASECHK.TRANS64.TRYWAIT P2, [R6+URZ+0xe400], R5 ;  /* 0x00e40005060075a7 */ /* 0x0002a6000804017f */
[----:B--2---:R-:W-:Y:S05]  /*c320*/  @!P2 NANOSLEEP.SYNCS 0x989680 ;  /* 0x009896800000a95d */ /* 0x004fea0003900000 */
[----:B------:R-:W2:Y:S02]  /*c330*/  @!P2 SYNCS.PHASECHK.TRANS64 P2, [R6+URZ+0xe400], R5 ;  /* 0x00e400050600a5a7 */ /* 0x000ea4000804007f */
[----:B--2---:R-:W-:Y:S05]  /*c340*/  @!P2 BRA `(.L_x_27) ;  /* 0xfffffffc00eca947 */ /* 0x004fea000383ffff */
[----:B------:R-:W-:Y:S05]  /*c350*/  BRA `(.L_x_123) ;  /* 0xffffff7c00bc7947 */ /* 0x000fea000383ffff */
.L_x_31:
[----:B-1----:R-:W-:-:S04]  /*c360*/  MOV R8, UR10 ;  /* 0x0000000a00087c02 */ /* 0x002fc80008000f00 */
[----:B------:R1:W2:Y:S03]  /*c370*/  SYNCS.PHASECHK.TRANS64.TRYWAIT P2, [R8+URZ+0xe400], R9 ;  /* 0x00e40009080075a7 */ /* 0x0002a6000804017f */
[----:B--2---:R-:W-:Y:S05]  /*c380*/  @!P2 NANOSLEEP.SYNCS 0x989680 ;  /* 0x009896800000a95d */ /* 0x004fea0003900000 */
[----:B------:R-:W2:Y:S02]  /*c390*/  @!P2 SYNCS.PHASECHK.TRANS64 P2, [R8+URZ+0xe400], R9 ;  /* 0x00e400090800a5a7 */ /* 0x000ea4000804007f */
[----:B--2---:R-:W-:Y:S05]  /*c3a0*/  @!P2 BRA `(.L_x_31) ;  /* 0xfffffffc00eca947 */ /* 0x004fea000383ffff */
[----:B------:R-:W-:Y:S05]  /*c3b0*/  BRA `(.L_x_30) ;  /* 0xffffffa0002c7947 */ /* 0x000fea000383ffff */
.L_x_39:
[----:B-1----:R-:W-:-:S04]  /*c3c0*/  IMAD.U32 R6, RZ, RZ, UR10 ;  /* 0x0000000aff067e24 */ /* 0x002fc8000f8e00ff */
[----:B------:R1:W2:Y:S03]  /*c3d0*/  SYNCS.PHASECHK.TRANS64.TRYWAIT P2, [R6+URZ+0xe400], R5 ;  /* 0x00e40005060075a7 */ /* 0x0002a6000804017f */
[----:B--2---:R-:W-:Y:S05]  /*c3e0*/  @!P2 NANOSLEEP.SYNCS 0x989680 ;  /* 0x009896800000a95d */ /* 0x004fea0003900000 */
[----:B------:R-:W2:Y:S02]  /*c3f0*/  @!P2 SYNCS.PHASECHK.TRANS64 P2, [R6+URZ+0xe400], R5 ;  /* 0x00e400050600a5a7 */ /* 0x000ea4000804007f */
[----:B--2---:R-:W-:Y:S05]  /*c400*/  @!P2 BRA `(.L_x_39) ;  /* 0xfffffffc00eca947 */ /* 0x004fea000383ffff */
[----:B------:R-:W-:Y:S05]  /*c410*/  BRA `(.L_x_124) ;  /* 0xffffffa400707947 */ /* 0x000fea000383ffff */
.L_x_43:
[----:B-1----:R-:W-:-:S04]  /*c420*/  IMAD.U32 R9, RZ, RZ, UR10 ;  /* 0x0000000aff097e24 */ /* 0x002fc8000f8e00ff */
[----:B------:R1:W2:Y:S03]  /*c430*/  SYNCS.PHASECHK.TRANS64.TRYWAIT P2, [R9+URZ+0xe400], R80 ;  /* 0x00e40050090075a7 */ /* 0x0002a6000804017f */
[----:B--2---:R-:W-:Y:S05]  /*c440*/  @!P2 NANOSLEEP.SYNCS 0x989680 ;  /* 0x009896800000a95d */ /* 0x004fea0003900000 */
[----:B------:R-:W2:Y:S02]  /*c450*/  @!P2 SYNCS.PHASECHK.TRANS64 P2, [R9+URZ+0xe400], R80 ;  /* 0x00e400500900a5a7 */ /* 0x000ea4000804007f */
[----:B--2---:R-:W-:Y:S05]  /*c460*/  @!P2 BRA `(.L_x_43) ;  /* 0xfffffffc00eca947 */ /* 0x004fea000383ffff */
[----:B------:R-:W-:Y:S05]  /*c470*/  BRA `(.L_x_42) ;  /* 0xffffffd0000c7947 */ /* 0x000fea000383ffff */
.L_x_63:
[----:B-1----:R-:W-:-:S04]  /*c480*/  MOV R3, UR4 ;  /* 0x0000000400037c02 */ /* 0x002fc80008000f00 */
[----:B------:R1:W2:Y:S03]  /*c490*/  SYNCS.PHASECHK.TRANS64.TRYWAIT P1, [R3+URZ+0x8], R0 ;  /* 0x00000800030075a7 */ /* 0x0002a6000802017f */
[----:B--2---:R-:W-:Y:S05]  /*c4a0*/  @!P1 NANOSLEEP.SYNCS 0x989680 ;  /* 0x009896800000995d */ /* 0x004fea0003900000 */
[----:B------:R-:W2:Y:S02]  /*c4b0*/  @!P1 SYNCS.PHASECHK.TRANS64 P1, [R3+URZ+0x8], R0 ;  /* 0x00000800030095a7 */ /* 0x000ea4000802007f */
[----:B--2---:R-:W-:Y:S05]  /*c4c0*/  @!P1 BRA `(.L_x_63) ;  /* 0xfffffffc00ec9947 */ /* 0x004fea000383ffff */
[----:B------:R-:W-:Y:S05]  /*c4d0*/  BRA `(.L_x_125) ;  /* 0xffffffd800e07947 */ /* 0x000fea000383ffff */
.L_x_76:
[----:B------:R-:W-:Y:S01]  /*c4e0*/  BSSY B1, `(.L_x_126) ;  /* 0x0000006000017945 */ /* 0x000fe20003800000 */
[----:B------:R-:W-:-:S07]  /*c4f0*/  IMAD.MOV.U32 R15, RZ, RZ, -0x1 ;  /* 0xffffffffff0f7424 */ /* 0x000fce00078e00ff */
[----:B------:R-:W-:Y:S05]  /*c500*/  WARPSYNC.COLLECTIVE R15, `(.L_x_127) ;  /* 0x000000000f0c7348 */ /* 0x000fea0003c00000 */
[----:B------:R-:W-:Y:S02]  /*c510*/  ELECT P6, UR62, PT ;  /* 0x00000000003e782f */ /* 0x000fe400038c0000 */
[----:B------:R-:W-:Y:S01]  /*c520*/  MOV R14, UR62 ;  /* 0x0000003e000e7c02 */ /* 0x000fe20008000f00 */
[----:B------:R-:W-:Y:S10]  /*c530*/  ENDCOLLECTIVE ;  /* 0x000000000000791b */ /* 0x000ff40003800000 */
.L_x_127:
[----:B------:R-:W-:Y:S05]  /*c540*/  BSYNC B1 ;  /* 0x0000000000017941 */ /* 0x000fea0003800000 */
.L_x_126:
[----:B------:R-:W-:Y:S05]  /*c550*/  BRA `(.L_x_128) ;  /* 0xffffffe400d47947 */ /* 0x000fea000383ffff */
.L_x_79:
[----:B-1----:R1:W2:Y:S02]  /*c560*/  SYNCS.PHASECHK.TRANS64.TRYWAIT P2, [R7+URZ+0xe460], R6 ;  /* 0x00e46006070075a7 */ /* 0x0022a4000804017f */
[----:B--2---:R-:W-:Y:S05]  /*c570*/  @!P2 NANOSLEEP.SYNCS 0x989680 ;  /* 0x009896800000a95d */ /* 0x004fea0003900000 */
[----:B------:R-:W2:Y:S02]  /*c580*/  @!P2 SYNCS.PHASECHK.TRANS64 P2, [R7+URZ+0xe460], R6 ;  /* 0x00e460060700a5a7 */ /* 0x000ea4000804007f */
[----:B--2---:R-:W-:Y:S05]  /*c590*/  @!P2 BRA `(.L_x_79) ;  /* 0xfffffffc00f0a947 */ /* 0x004fea000383ffff */
[----:B------:R-:W-:Y:S05]  /*c5a0*/  BRA `(.L_x_129) ;  /* 0xffffffe400f47947 */ /* 0x000fea000383ffff */
.L_x_84:
[----:B-1----:R1:W2:Y:S02]  /*c5b0*/  SYNCS.PHASECHK.TRANS64.TRYWAIT P2, [R7+URZ+0xe4b0], R4 ;  /* 0x00e4b004070075a7 */ /* 0x0022a4000804017f */
[----:B--2---:R-:W-:Y:S05]  /*c5c0*/  @!P2 NANOSLEEP.SYNCS 0x989680 ;  /* 0x009896800000a95d */ /* 0x004fea0003900000 */
[----:B------:R-:W2:Y:S02]  /*c5d0*/  @!P2 SYNCS.PHASECHK.TRANS64 P2, [R7+URZ+0xe4b0], R4 ;  /* 0x00e4b0040700a5a7 */ /* 0x000ea4000804007f */
[----:B--2---:R-:W-:Y:S05]  /*c5e0*/  @!P2 BRA `(.L_x_84) ;  /* 0xfffffffc00f0a947 */ /* 0x004fea000383ffff */
[----:B------:R-:W-:Y:S05]  /*c5f0*/  BRA `(.L_x_83) ;  /* 0xffffffe800807947 */ /* 0x000fea000383ffff */
.L_x_87:
[----:B-1----:R1:W2:Y:S02]  /*c600*/  SYNCS.PHASECHK.TRANS64.TRYWAIT P2, [R4+URZ+0xe460], R9 ;  /* 0x00e46009040075a7 */ /* 0x0022a4000804017f */
[----:B--2---:R-:W-:Y:S05]  /*c610*/  @!P2 NANOSLEEP.SYNCS 0x989680 ;  /* 0x009896800000a95d */ /* 0x004fea0003900000 */
[----:B------:R-:W2:Y:S02]  /*c620*/  @!P2 SYNCS.PHASECHK.TRANS64 P2, [R4+URZ+0xe460], R9 ;  /* 0x00e460090400a5a7 */ /* 0x000ea4000804007f */
[----:B--2---:R-:W-:Y:S05]  /*c630*/  @!P2 BRA `(.L_x_87) ;  /* 0xfffffffc00f0a947 */ /* 0x004fea000383ffff */
[----:B------:R-:W-:Y:S05]  /*c640*/  BRA `(.L_x_130) ;  /* 0xffffffe800947947 */ /* 0x000fea000383ffff */
.L_x_92:
[----:B------:R-:W-:Y:S01]  /*c650*/  BSSY B1, `(.L_x_131) ;  /* 0x0000006000017945 */ /* 0x000fe20003800000 */
[----:B------:R-:W-:-:S07]  /*c660*/  IMAD.MOV.U32 R15, RZ, RZ, -0x1 ;  /* 0xffffffffff0f7424 */ /* 0x000fce00078e00ff */
[----:B------:R-:W-:Y:S05]  /*c670*/  WARPSYNC.COLLECTIVE R15, `(.L_x_132) ;  /* 0x000000000f0c7348 */ /* 0x000fea0003c00000 */
[----:B------:R-:W-:Y:S02]  /*c680*/  ELECT P6, UR62, PT ;  /* 0x00000000003e782f */ /* 0x000fe400038c0000 */
[----:B------:R-:W-:Y:S01]  /*c690*/  MOV R14, UR62 ;  /* 0x0000003e000e7c02 */ /* 0x000fe20008000f00 */
[----:B------:R-:W-:Y:S10]  /*c6a0*/  ENDCOLLECTIVE ;  /* 0x000000000000791b */ /* 0x000ff40003800000 */
.L_x_132:
[----:B------:R-:W-:Y:S05]  /*c6b0*/  BSYNC B1 ;  /* 0x0000000000017941 */ /* 0x000fea0003800000 */
.L_x_131:
[----:B------:R-:W-:Y:S05]  /*c6c0*/  BRA `(.L_x_133) ;  /* 0xffffffec00a47947 */ /* 0x000fea000383ffff */
.L_x_95:
[----:B-1----:R1:W2:Y:S02]  /*c6d0*/  SYNCS.PHASECHK.TRANS64.TRYWAIT P4, [R8+URZ+0xe428], R7 ;  /* 0x00e42807080075a7 */ /* 0x0022a4000808017f */
[----:B--2---:R-:W-:Y:S05]  /*c6e0*/  @!P4 NANOSLEEP.SYNCS 0x989680 ;  /* 0x009896800000c95d */ /* 0x004fea0003900000 */
[----:B------:R-:W2:Y:S02]  /*c6f0*/  @!P4 SYNCS.PHASECHK.TRANS64 P4, [R8+URZ+0xe428], R7 ;  /* 0x00e428070800c5a7 */ /* 0x000ea4000808007f */
[----:B--2---:R-:W-:Y:S05]  /*c700*/  @!P4 BRA `(.L_x_95) ;  /* 0xfffffffc00f0c947 */ /* 0x004fea000383ffff */
[----:B------:R-:W-:Y:S05]  /*c710*/  BRA `(.L_x_134) ;  /* 0xffffffec00bc7947 */ /* 0x000fea000383ffff */
.L_x_100:
[----:B-1----:R1:W2:Y:S02]  /*c720*/  SYNCS.PHASECHK.TRANS64.TRYWAIT P4, [R4+URZ+0xe4b0], R7 ;  /* 0x00e4b007040075a7 */ /* 0x0022a4000808017f */
[----:B--2---:R-:W-:Y:S05]  /*c730*/  @!P4 NANOSLEEP.SYNCS 0x989680 ;  /* 0x009896800000c95d */ /* 0x004fea0003900000 */
[----:B------:R-:W2:Y:S02]  /*c740*/  @!P4 SYNCS.PHASECHK.TRANS64 P4, [R4+URZ+0xe4b0], R7 ;  /* 0x00e4b0070400c5a7 */ /* 0x000ea4000808007f */
[----:B--2---:R-:W-:Y:S05]  /*c750*/  @!P4 BRA `(.L_x_100) ;  /* 0xfffffffc00f0c947 */ /* 0x004fea000383ffff */
[----:B------:R-:W-:Y:S05]  /*c760*/  BRA `(.L_x_99) ;  /* 0xfffffff000487947 */ /* 0x000fea000383ffff */
.L_x_103:
[----:B-1----:R1:W2:Y:S02]  /*c770*/  SYNCS.PHASECHK.TRANS64.TRYWAIT P3, [R7+URZ+0xe428], R8 ;  /* 0x00e42808070075a7 */ /* 0x0022a4000806017f */
[----:B--2---:R-:W-:Y:S05]  /*c780*/  @!P3 NANOSLEEP.SYNCS 0x989680 ;  /* 0x009896800000b95d */ /* 0x004fea0003900000 */
[----:B------:R-:W2:Y:S02]  /*c790*/  @!P3 SYNCS.PHASECHK.TRANS64 P3, [R7+URZ+0xe428], R8 ;  /* 0x00e428080700b5a7 */ /* 0x000ea4000806007f */
[----:B--2---:R-:W-:Y:S05]  /*c7a0*/  @!P3 BRA `(.L_x_103) ;  /* 0xfffffffc00f0b947 */ /* 0x004fea000383ffff */
[----:B------:R-:W-:Y:S05]  /*c7b0*/  BRA `(.L_x_135) ;  /* 0xfffffff000607947 */ /* 0x000fea000383ffff */
.L_x_109:
[----:B-1----:R1:W2:Y:S02]  /*c7c0*/  SYNCS.PHASECHK.TRANS64.TRYWAIT P3, [R7+URZ+0xe428], R8 ;  /* 0x00e42808070075a7 */ /* 0x0022a4000806017f */
[----:B--2---:R-:W-:Y:S05]  /*c7d0*/  @!P3 NANOSLEEP.SYNCS 0x989680 ;  /* 0x009896800000b95d */ /* 0x004fea0003900000 */
[----:B------:R-:W2:Y:S02]  /*c7e0*/  @!P3 SYNCS.PHASECHK.TRANS64 P3, [R7+URZ+0xe428], R8 ;  /* 0x00e428080700b5a7 */ /* 0x000ea4000806007f */
[----:B--2---:R-:W-:Y:S05]  /*c7f0*/  @!P3 BRA `(.L_x_109) ;  /* 0xfffffffc00f0b947 */ /* 0x004fea000383ffff */
[----:B------:R-:W-:Y:S05]  /*c800*/  BRA `(.L_x_136) ;  /* 0xfffffff4000c7947 */ /* 0x000fea000383ffff */
.L_x_114:
[----:B-1----:R1:W2:Y:S02]  /*c810*/  SYNCS.PHASECHK.TRANS64.TRYWAIT P3, [R7+URZ+0xe428], R8 ;  /* 0x00e42808070075a7 */ /* 0x0022a4000806017f */
[----:B--2---:R-:W-:Y:S05]  /*c820*/  @!P3 NANOSLEEP.SYNCS 0x989680 ;  /* 0x009896800000b95d */ /* 0x004fea0003900000 */
[----:B------:R-:W2:Y:S02]  /*c830*/  @!P3 SYNCS.PHASECHK.TRANS64 P3, [R7+URZ+0xe428], R8 ;  /* 0x00e428080700b5a7 */ /* 0x000ea4000806007f */
[----:B--2---:R-:W-:Y:S05]  /*c840*/  @!P3 BRA `(.L_x_114) ;  /* 0xfffffffc00f0b947 */ /* 0x004fea000383ffff */
[----:B------:R-:W-:Y:S05]  /*c850*/  BRA `(.L_x_137) ;  /* 0xfffffff4009c7947 */ /* 0x000fea000383ffff */
        .weak           $__internal_0_$__cuda_sm20_rcp_rn_f32_slowpath
        .type           $__internal_0_$__cuda_sm20_rcp_rn_f32_slowpath,@function
        .size           $__internal_0_$__cuda_sm20_rcp_rn_f32_slowpath,(.L_x_143 - $__internal_0_$__cuda_sm20_rcp_rn_f32_slowpath)
$__internal_0_$__cuda_sm20_rcp_rn_f32_slowpath:
[----:B------:R-:W-:Y:S01]  /*c860*/  SHF.L.U32 R0, R3, 0x1, RZ ;  /* 0x0000000103007819 */ /* 0x000fe200000006ff */
[----:B------:R-:W-:Y:S03]  /*c870*/  BSSY B2, `(.L_x_138) ;  /* 0x0000030000027945 */ /* 0x000fe60003800000 */
[----:B------:R-:W-:-:S04]  /*c880*/  SHF.R.U32.HI R20, RZ, 0x18, R0 ;  /* 0x00000018ff147819 */ /* 0x000fc80000011600 */
[----:B------:R-:W-:-:S13]  /*c890*/  ISETP.NE.U32.AND P0, PT, R20, RZ, PT ;  /* 0x000000ff1400720c */ /* 0x000fda0003f05070 */
[----:B------:R-:W-:Y:S05]  /*c8a0*/  @P0 BRA `(.L_x_139) ;  /* 0x0000000000280947 */ /* 0x000fea0003800000 */
[----:B------:R-:W-:-:S05]  /*c8b0*/  IMAD.SHL.U32 R0, R3, 0x2, RZ ;  /* 0x0000000203007824 */ /* 0x000fca00078e00ff */
[----:B------:R-:W-:-:S13]  /*c8c0*/  ISETP.NE.AND P0, PT, R0, RZ, PT ;  /* 0x000000ff0000720c */ /* 0x000fda0003f05270 */
[----:B------:R-:W-:Y:S01]  /*c8d0*/  @P0 FFMA R8, R3, 1.84467440737095516160e+19, RZ ;  /* 0x5f80000003080823 */ /* 0x000fe200000000ff */
[----:B------:R-:W-:Y:S08]  /*c8e0*/  @!P0 MUFU.RCP R4, R3 ;  /* 0x0000000300048308 */ /* 0x000ff00000001000 */
[----:B------:R-:W1:Y:S02]  /*c8f0*/  @P0 MUFU.RCP R9, R8 ;  /* 0x0000000800090308 */ /* 0x000e640000001000 */
[----:B-1----:R-:W-:-:S04]  /*c900*/  @P0 FFMA R0, R8, R9, -1 ;  /* 0xbf80000008000423 */ /* 0x002fc80000000009 */
[----:B------:R-:W-:-:S04]  /*c910*/  @P0 FADD.FTZ R0, -R0, -RZ ;  /* 0x800000ff00000221 */ /* 0x000fc80000010100 */
[----:B------:R-:W-:-:S04]  /*c920*/  @P0 FFMA R0, R9, R0, R9 ;  /* 0x0000000009000223 */ /* 0x000fc80000000009 */
[----:B------:R-:W-:Y:S01]  /*c930*/  @P0 FFMA R4, R0, 1.84467440737095516160e+19, RZ ;  /* 0x5f80000000040823 */ /* 0x000fe200000000ff */
[----:B------:R-:W-:Y:S06]  /*c940*/  BRA `(.L_x_140) ;  /* 0x0000000000887947 */ /* 0x000fec0003800000 */
.L_x_139:
[----:B------:R-:W-:-:S05]  /*c950*/  VIADD R24, R20, 0xffffff03 ;  /* 0xffffff0314187836 */ /* 0x000fca0000000000 */
[----:B------:R-:W-:-:S13]  /*c960*/  ISETP.GT.U32.AND P0, PT, R24, 0x1, PT ;  /* 0x000000011800780c */ /* 0x000fda0003f04070 */
[----:B------:R-:W-:Y:S05]  /*c970*/  @P0 BRA `(.L_x_141) ;  /* 0x0000000000780947 */ /* 0x000fea0003800000 */
[----:B------:R-:W-:Y:S02]  /*c980*/  LOP3.LUT R0, R3, 0x7fffff, RZ, 0xc0, !PT ;  /* 0x007fffff03007812 */ /* 0x000fe400078ec0ff */
[----:B------:R-:W-:Y:S02]  /*c990*/  MOV R15, 0x3 ;  /* 0x00000003000f7802 */ /* 0x000fe40000000f00 */
[----:B------:R-:W-:Y:S02]  /*c9a0*/  LOP3.LUT R0, R0, 0x3f800000, RZ, 0xfc, !PT ;  /* 0x3f80000000007812 */ /* 0x000fe400078efcff */
[----:B------:R-:W-:Y:S02]  /*c9b0*/  SHF.L.U32 R15, R15, R24, RZ ;  /* 0x000000180f0f7219 */ /* 0x000fe400000006ff */
[----:B------:R-:W1:Y:S02]  /*c9c0*/  MUFU.RCP R9, R0 ;  /* 0x0000000000097308 */ /* 0x000e640000001000 */
[----:B-1----:R-:W-:-:S04]  /*c9d0*/  FFMA R4, R0, R9, -1 ;  /* 0xbf80000000047423 */ /* 0x002fc80000000009 */
[----:B------:R-:W-:-:S04]  /*c9e0*/  FADD.FTZ R4, -R4, -RZ ;  /* 0x800000ff04047221 */ /* 0x000fc80000010100 */
[CCC-:B------:R-:W-:Y:S01]  /*c9f0*/  FFMA.RM R8, R9.reuse, R4.reuse, R9.reuse ;  /* 0x0000000409087223 */ /* 0x1c0fe20000004009 */
[----:B------:R-:W-:-:S04]  /*ca00*/  FFMA.RP R9, R9, R4, R9 ;  /* 0x0000000409097223 */ /* 0x000fc80000008009 */
[C---:B------:R-:W-:Y:S02]  /*ca10*/  LOP3.LUT R4, R8.reuse, 0x7fffff, RZ, 0xc0, !PT ;  /* 0x007fffff08047812 */ /* 0x040fe400078ec0ff */
[----:B------:R-:W-:Y:S02]  /*ca20*/  FSETP.NEU.FTZ.AND P0, PT, R8, R9, PT ;  /* 0x000000090800720b */ /* 0x000fe40003f1d000 */
[----:B------:R-:W-:Y:S02]  /*ca30*/  LOP3.LUT R4, R4, 0x800000, RZ, 0xfc, !PT ;  /* 0x0080000004047812 */ /* 0x000fe400078efcff */
[----:B------:R-:W-:Y:S02]  /*ca40*/  SEL R8, RZ, 0xffffffff, !P0 ;  /* 0xffffffffff087807 */ /* 0x000fe40004000000 */
[----:B------:R-:W-:-:S03]  /*ca50*/  LOP3.LUT R15, R15, R4, RZ, 0xc0, !PT ;  /* 0x000000040f0f7212 */ /* 0x000fc600078ec0ff */
[----:B------:R-:W-:Y:S01]  /*ca60*/  IMAD.MOV R9, RZ, RZ, -R8 ;  /* 0x000000ffff097224 */ /* 0x000fe200078e0a08 */
[----:B------:R-:W-:-:S04]  /*ca70*/  SHF.R.U32.HI R15, RZ, R24, R15 ;  /* 0x00000018ff0f7219 */ /* 0x000fc8000001160f */
[----:B------:R-:W-:Y:S02]  /*ca80*/  LOP3.LUT P1, RZ, R9, R24, R4, 0xf8, !PT ;  /* 0x0000001809ff7212 */ /* 0x000fe4000782f804 */
[C---:B------:R-:W-:Y:S02]  /*ca90*/  LOP3.LUT P0, RZ, R15.reuse, 0x1, RZ, 0xc0, !PT ;  /* 0x000000010fff7812 */ /* 0x040fe4000780c0ff */
[----:B------:R-:W-:Y:S02]  /*caa0*/  LOP3.LUT P2, RZ, R15, 0x2, RZ, 0xc0, !PT ;  /* 0x000000020fff7812 */ /* 0x000fe4000784c0ff */
[----:B------:R-:W-:Y:S02]  /*cab0*/  IADD3 R9, R20, -0xfc, RZ ;  /* 0xffffff0414097810 */ /* 0x000fe40007ffe0ff */
[----:B------:R-:W-:Y:S02]  /*cac0*/  PLOP3.LUT P0, PT, P0, P1, P2, 0xe0, 0x0 ;  /* 0x000000000000781c */ /* 0x000fe40000703c20 */
[----:B------:R-:W-:-:S02]  /*cad0*/  LOP3.LUT P1, RZ, R3, 0x7fffff, RZ, 0xc0, !PT ;  /* 0x007fffff03ff7812 */ /* 0x000fc4000782c0ff */
[----:B------:R-:W-:Y:S02]  /*cae0*/  SEL R0, RZ, 0x1, !P0 ;  /* 0x00000001ff007807 */ /* 0x000fe40004000000 */
[----:B------:R-:W-:-:S03]  /*caf0*/  SHF.R.U32.HI R4, RZ, R9, R4 ;  /* 0x00000009ff047219 */ /* 0x000fc60000011604 */
[----:B------:R-:W-:-:S05]  /*cb00*/  IMAD.MOV R0, RZ, RZ, -R0 ;  /* 0x000000ffff007224 */ /* 0x000fca00078e0a00 */
[----:B------:R-:W-:-:S13]  /*cb10*/  ISETP.GE.AND P0, PT, R0, RZ, PT ;  /* 0x000000ff0000720c */ /* 0x000fda0003f06270 */
[----:B------:R-:W-:-:S04]  /*cb20*/  @!P0 VIADD R4, R4, 0x1 ;  /* 0x0000000104048836 */ /* 0x000fc80000000000 */
[----:B------:R-:W-:-:S05]  /*cb30*/  @!P1 IMAD.SHL.U32 R4, R4, 0x2, RZ ;  /* 0x0000000204049824 */ /* 0x000fca00078e00ff */
[----:B------:R-:W-:Y:S01]  /*cb40*/  LOP3.LUT R4, R4, 0x80000000, R3, 0xf8, !PT ;  /* 0x8000000004047812 */ /* 0x000fe200078ef803 */
[----:B------:R-:W-:Y:S06]  /*cb50*/  BRA `(.L_x_140) ;  /* 0x0000000000047947 */ /* 0x000fec0003800000 */
.L_x_141:
[----:B------:R1:W2:Y:S02]  /*cb60*/  MUFU.RCP R4, R3 ;  /* 0x0000000300047308 */ /* 0x0002a40000001000 */
.L_x_140:
[----:B------:R-:W-:Y:S05]  /*cb70*/  BSYNC B2 ;  /* 0x0000000000027941 */ /* 0x000fea0003800000 */
.L_x_138:
[----:B------:R-:W-:Y:S01]  /*cb80*/  MOV R8, R12 ;  /* 0x0000000c00087202 */ /* 0x000fe20000000f00 */
[----:B------:R-:W-:-:S04]  /*cb90*/  IMAD.MOV.U32 R9, RZ, RZ, 0x0 ;  /* 0x00000000ff097424 */ /* 0x000fc800078e00ff */
[----:B-12---:R-:W-:Y:S05]  /*cba0*/  RET.REL.NODEC R8 `(_ZN7cutlass13device_kernelINS_4fmha6kernel28FmhaKernelTmaWarpSpecializedINS1_10collective30FmhaMainloopTmaWarpSpecializedINS_10bfloat16_tEffN4cute5tupleIJNS7_1CILi128EEESA_NS9_ILi32EEEEEENS8_IJiNS9_ILi1EEENS8_IJiiEEEEEESF_SF_NS4_14ResidualFusionEJNS2_6OptionILNS2_3TagE0ENS9_ILb1EEEEENSH_ILSI_2ESJ_EEEEENS4_15FmhaFwdEpilogueIS6_fNS8_IJNS9_ILi64EEESB_SA_EEEEENS2_23PersistentTileSchedulerEJSK_SL_EEEEEvNT_6ParamsE) ;  /* 0xffffff3408147950 */ /* 0x006fea0003c3ffff */
.L_x_142:
[----:B------:R-:W-:-:S00]  /*cbb0*/  BRA `(.L_x_142) ;  /* 0xfffffffc00fc7947 */ /* 0x000fc0000383ffff */
[----:B------:R-:W-:-:S00]  /*cbc0*/  NOP ;  /* 0x0000000000007918 */ /* 0x000fc00000000000 */
        /* <DEDUP_REMOVED lines=11> */
.L_x_143:


//--------------------- .nv.global.init           --------------------------
	.section	.nv.global.init,"aw",@progbits
.nv.global.init:
	.type		$str$24,@object
	.size		$str$24,($str$25 - $str$24)
$str$24:
        /*0000*/ 	.byte	0x28, 0x61, 0x64, 0x64, 0x72, 0x65, 0x73, 0x73, 0x20, 0x26, 0x20, 0x6d, 0x61, 0x73, 0x6b, 0x29
        /*0010*/ 	.byte	0x20, 0x3d, 0x3d, 0x20, 0x30, 0x00
	.type		$str$25,@object
	.size		$str$25,(__unnamed_1 - $str$25)
$str$25:
        /*0016*/ 	.byte	0x2f, 0x74, 0x6d, 0x70, 0x2f, 0x63, 0x75, 0x74, 0x6c, 0x61, 0x73, 0x73, 0x5f, 0x73, 0x77, 0x65
        /*0026*/ 	.byte	0x65, 0x70, 0x5f, 0x73, 0x72, 0x63, 0x2f, 0x69, 0x6e, 0x63, 0x6c, 0x75, 0x64, 0x65, 0x2f, 0x63
        /*0036*/ 	.byte	0x75, 0x74, 0x65, 0x2f, 0x70, 0x6f, 0x69, 0x6e, 0x74, 0x65, 0x72, 0x5f, 0x66, 0x6c, 0x61, 0x67
        /*0046*/ 	.byte	0x67, 0x65, 0x64, 0x2e, 0x68, 0x70, 0x70, 0x00
	.type		__unnamed_1,@object
	.size		__unnamed_1,(.L_0 - __unnamed_1)
__unnamed_1:
        /*004e*/ 	.byte	0x61, 0x75, 0x74, 0x6f, 0x20, 0x63, 0x75, 0x74, 0x65, 0x3a, 0x3a, 0x61, 0x73, 0x5f, 0x70, 0x6f
        /* <DEDUP_REMOVED lines=27> */
        /*020e*/ 	.byte	0x30, 0x3e, 0x3e, 0x3e, 0x3e, 0x3e, 0x5d, 0x00
.L_0:


//--------------------- .nv.shared._ZN7cutlass13device_kernelINS_4fmha6kernel28FmhaKernelTmaWarpSpecializedINS1_10collective30FmhaMainloopTmaWarpSpecializedINS_10bfloat16_tEffN4cute5tupleIJNS7_1CILi128EEESA_NS9_ILi32EEEEEENS8_IJiNS9_ILi1EEENS8_IJiiEEEEEESF_SF_NS4_14ResidualFusionEJNS2_6OptionILNS2_3TagE0ENS9_ILb1EEEEENSH_ILSI_2ESJ_EEEEENS4_15FmhaFwdEpilogueIS6_fNS8_IJNS9_ILi64EEESB_SA_EEEEENS2_23PersistentTileSchedulerEJSK_SL_EEEEEvNT_6ParamsE --------------------------
	.section	.nv.shared._ZN7cutlass13device_kernelINS_4fmha6kernel28FmhaKernelTmaWarpSpecializedINS1_10collective30FmhaMainloopTmaWarpSpecializedINS_10bfloat16_tEffN4cute5tupleIJNS7_1CILi128EEESA_NS9_ILi32EEEEEENS8_IJiNS9_ILi1EEENS8_IJiiEEEEEESF_SF_NS4_14ResidualFusionEJNS2_6OptionILNS2_3TagE0ENS9_ILb1EEEEENSH_ILSI_2ESJ_EEEEENS4_15FmhaFwdEpilogueIS6_fNS8_IJNS9_ILi64EEESB_SA_EEEEENS2_23PersistentTileSchedulerEJSK_SL_EEEEEvNT_6ParamsE,"aw",@nobits
	.sectionflags	@""
	.align	16
	.zero		1024


//--------------------- .nv.shared.reserved.0     --------------------------
	.section	.nv.shared.reserved.0,"aw",@nobits
	.weak		__nv_reservedSMEM_offset_0_alias
	.size		__nv_reservedSMEM_offset_0_alias, 0, 0
	.other		__nv_reservedSMEM_offset_0_alias,@"STO_CUDA_RESERVED_SHARED STV_DEFAULT"
__nv_reservedSMEM_offset_0_alias:
	.zero		0


//--------------------- .nv.global                --------------------------
	.section	.nv.global,"aw",@nobits
.nv.global:
	.type		_ZN39_INTERNAL_e435b7ec_4_k_cu_3a50e3c2_34904cute1_E,@object
	.size		_ZN39_INTERNAL_e435b7ec_4_k_cu_3a50e3c2_34904cute1_E,(_ZN39_INTERNAL_e435b7ec_4_k_cu_3a50e3c2_34904cuda3std3__45__cpo6cbeginE - _ZN39_INTERNAL_e435b7ec_4_k_cu_3a50e3c2_34904cute1_E)
_ZN39_INTERNAL_e435b7ec_4_k_cu_3a50e3c2_34904cute1_E:
	.zero		1
	.type		_ZN39_INTERNAL_e435b7ec_4_k_cu_3a50e3c2_34904cuda3std3__45__cpo6cbeginE,@object
	.size		_ZN39_INTERNAL_e435b7ec_4_k_cu_3a50e3c2_34904cuda3std3__45__cpo6cbeginE,(_ZN39_INTERNAL_e435b7ec_4_k_cu_3a50e3c2_34904cuda3std3__48in_placeE - _ZN39_INTERNAL_e435b7ec_4_k_cu_3a50e3c2_34904cuda3std3__45__cpo6cbeginE)
_ZN39_INTERNAL_e435b7ec_4_k_cu_3a50e3c2_34904cuda3std3__45__cpo6cbeginE:
	.zero		1
	.type		_ZN39_INTERNAL_e435b7ec_4_k_cu_3a50e3c2_34904cuda3std3__48in_placeE,@object
	.size		_ZN39_INTERNAL_e435b7ec_4_k_cu_3a50e3c2_34904cuda3std3__48in_placeE,(_ZN39_INTERNAL_e435b7ec_4_k_cu_3a50e3c2_34904cuda3std6ranges3__45__cpo9iter_moveE - _ZN39_INTERNAL_e435b7ec_4_k_cu_3a50e3c2_34904cuda3std3__48in_placeE)
_ZN39_INTERNAL_e435b7ec_4_k_cu_3a50e3c2_34904cuda3std3__48in_placeE:
	.zero		1
	.type		_ZN39_INTERNAL_e435b7ec_4_k_cu_3a50e3c2_34904cuda3std6ranges3__45__cpo9iter_moveE,@object
	.size		_ZN39_INTERNAL_e435b7ec_4_k_cu_3a50e3c2_34904cuda3std6ranges3__45__cpo9iter_moveE,(_ZN39_INTERNAL_e435b7ec_4_k_cu_3a50e3c2_34904cuda3std3__45__cpo5beginE - _ZN39_INTERNAL_e435b7ec_4_k_cu_3a50e3c2_34904cuda3std6ranges3__45__cpo9iter_moveE)
_ZN39_INTERNAL_e435b7ec_4_k_cu_3a50e3c2_34904cuda3std6ranges3__45__cpo9iter_moveE:
	.zero		1
	.type		_ZN39_INTERNAL_e435b7ec_4_k_cu_3a50e3c2_34904cuda3std3__45__cpo5beginE,@object
	.size		_ZN39_INTERNAL_e435b7ec_4_k_cu_3a50e3c2_34904cuda3std3__45__cpo5beginE,(_ZN39_INTERNAL_e435b7ec_4_k_cu_3a50e3c2_34904cuda3std3__441_GLOBAL__N__e435b7ec_4_k_cu_3a50e3c2_34906ignoreE - _ZN39_INTERNAL_e435b7ec_4_k_cu_3a50e3c2_34904cuda3std3__45__cpo5beginE)
_ZN39_INTERNAL_e435b7ec_4_k_cu_3a50e3c2_34904cuda3std3__45__cpo5beginE:
	.zero		1
	.type		_ZN39_INTERNAL_e435b7ec_4_k_cu_3a50e3c2_34904cuda3std3__441_GLOBAL__N__e435b7ec_4_k_cu_3a50e3c2_34906ignoreE,@object
	.size		_ZN39_INTERNAL_e435b7ec_4_k_cu_3a50e3c2_34904cuda3std3__441_GLOBAL__N__e435b7ec_4_k_cu_3a50e3c2_34906ignoreE,(_ZN39_INTERNAL_e435b7ec_4_k_cu_3a50e3c2_34904cute7productE - _ZN39_INTERNAL_e435b7ec_4_k_cu_3a50e3c2_34904cuda3std3__441_GLOBAL__N__e435b7ec_4_k_cu_3a50e3c2_34906ignoreE)
_ZN39_INTERNAL_e435b7ec_4_k_cu_3a50e3c2_34904cuda3std3__441_GLOBAL__N__e435b7ec_4_k_cu_3a50e3c2_34906ignoreE:
	.zero		1
	.type		_ZN39_INTERNAL_e435b7ec_4_k_cu_3a50e3c2_34904cute7productE,@object
	.size		_ZN39_INTERNAL_e435b7ec_4_k_cu_3a50e3c2_34904cute7productE,(_ZN39_INTERNAL_e435b7ec_4_k_cu_3a50e3c2_34904cuda3std3__45__cpo3endE - _ZN39_INTERNAL_e435b7ec_4_k_cu_3a50e3c2_34904cute7productE)
_ZN39_INTERNAL_e435b7ec_4_k_cu_3a50e3c2_34904cute7productE:
	.zero		1
	.type		_ZN39_INTERNAL_e435b7ec_4_k_cu_3a50e3c2_34904cuda3std3__45__cpo3endE,@object
	.size		_ZN39_INTERNAL_e435b7ec_4_k_cu_3a50e3c2_34904cuda3std3__45__cpo3endE,(_ZN39_INTERNAL_e435b7ec_4_k_cu_3a50e3c2_34904cuda3std3__419piecewise_constructE - _ZN39_INTERNAL_e435b7ec_4_k_cu_3a50e3c2_34904cuda3std3__45__cpo3endE)
_ZN39_INTERNAL_e435b7ec_4_k_cu_3a50e3c2_34904cuda3std3__45__cpo3endE:
	.zero		1
	.type		_ZN39_INTERNAL_e435b7ec_4_k_cu_3a50e3c2_34904cuda3std3__419piecewise_constructE,@object
	.size		_ZN39_INTERNAL_e435b7ec_4_k_cu_3a50e3c2_34904cuda3std3__419piecewise_constructE,(_ZN39_INTERNAL_e435b7ec_4_k_cu_3a50e3c2_34904cuda3std3__45__cpo4cendE - _ZN39_INTERNAL_e435b7ec_4_k_cu_3a50e3c2_34904cuda3std3__419piecewise_constructE)
_ZN39_INTERNAL_e435b7ec_4_k_cu_3a50e3c2_34904cuda3std3__419piecewise_constructE:
	.zero		1
	.type		_ZN39_INTERNAL_e435b7ec_4_k_cu_3a50e3c2_34904cuda3std3__45__cpo4cendE,@object
	.size		_ZN39_INTERNAL_e435b7ec_4_k_cu_3a50e3c2_34904cuda3std3__45__cpo4cendE,(_ZN39_INTERNAL_e435b7ec_4_k_cu_3a50e3c2_34904cuda3std6ranges3__45__cpo4swapE - _ZN39_INTERNAL_e435b7ec_4_k_cu_3a50e3c2_34904cuda3std3__45__cpo4cendE)
_ZN39_INTERNAL_e435b7ec_4_k_cu_3a50e3c2_34904cuda3std3__45__cpo4cendE:
	.zero		1
	.type		_ZN39_INTERNAL_e435b7ec_4_k_cu_3a50e3c2_34904cuda3std6ranges3__45__cpo4swapE,@object
	.size		_ZN39_INTERNAL_e435b7ec_4_k_cu_3a50e3c2_34904cuda3std6ranges3__45__cpo4swapE,(.L_8 - _ZN39_INTERNAL_e435b7ec_4_k_cu_3a50e3c2_34904cuda3std6ranges3__45__cpo4swapE)
_ZN39_INTERNAL_e435b7ec_4_k_cu_3a50e3c2_34904cuda3std6ranges3__45__cpo4swapE:
	.zero		1
.L_8:


//--------------------- .nv.constant0._ZN7cutlass13device_kernelINS_4fmha6kernel28FmhaKernelTmaWarpSpecializedINS1_10collective30FmhaMainloopTmaWarpSpecializedINS_10bfloat16_tEffN4cute5tupleIJNS7_1CILi128EEESA_NS9_ILi32EEEEEENS8_IJiNS9_ILi1EEENS8_IJiiEEEEEESF_SF_NS4_14ResidualFusionEJNS2_6OptionILNS2_3TagE0ENS9_ILb1EEEEENSH_ILSI_2ESJ_EEEEENS4_15FmhaFwdEpilogueIS6_fNS8_IJNS9_ILi64EEESB_SA_EEEEENS2_23PersistentTileSchedulerEJSK_SL_EEEEEvNT_6ParamsE --------------------------
	.section	.nv.constant0._ZN7cutlass13device_kernelINS_4fmha6kernel28FmhaKernelTmaWarpSpecializedINS1_10collective30FmhaMainloopTmaWarpSpecializedINS_10bfloat16_tEffN4cute5tupleIJNS7_1CILi128EEESA_NS9_ILi32EEEEEENS8_IJiNS9_ILi1EEENS8_IJiiEEEEEESF_SF_NS4_14ResidualFusionEJNS2_6OptionILNS2_3TagE0ENS9_ILb1EEEEENSH_ILSI_2ESJ_EEEEENS4_15FmhaFwdEpilogueIS6_fNS8_IJNS9_ILi64EEESB_SA_EEEEENS2_23PersistentTileSchedulerEJSK_SL_EEEEEvNT_6ParamsE,"a",@progbits
	.sectionflags	@""
	.align	4
.nv.constant0._ZN7cutlass13device_kernelINS_4fmha6kernel28FmhaKernelTmaWarpSpecializedINS1_10collective30FmhaMainloopTmaWarpSpecializedINS_10bfloat16_tEffN4cute5tupleIJNS7_1CILi128EEESA_NS9_ILi32EEEEEENS8_IJiNS9_ILi1EEENS8_IJiiEEEEEESF_SF_NS4_14ResidualFusionEJNS2_6OptionILNS2_3TagE0ENS9_ILb1EEEEENSH_ILSI_2ESJ_EEEEENS4_15FmhaFwdEpilogueIS6_fNS8_IJNS9_ILi64EEESB_SA_EEEEENS2_23PersistentTileSchedulerEJSK_SL_EEEEEvNT_6ParamsE:
	.zero		2688


//--------------------- SYMBOLS --------------------------

	.type		.nv.reservedSmem.offset0,@object
	.size		.nv.reservedSmem.offset0,0x4
	.type		__assertfail,@function
